	.target	sm_90a

	.elftype	@"ET_EXEC"


//--------------------- .note.nv.tkinfo           --------------------------
	.section	.note.nv.tkinfo,"",@"SHT_NOTE"
	.sectionflags	@"SHF_NOTE_NV_TKINFO"
	.tkinfo
        /*0018*/ 	.word	0x00000002
        /*0030*/ 	.string	""
        /*0030*/ 	.string	"ptxas"
        /*0030*/ 	.string	"Cuda compilation tools, release 13.0, V13.0.88"
        /*0030*/ 	.string	"Build cuda_13.0.r13.0/compiler.36424714_0"
        /*0030*/ 	.string	"-arch sm_90a -m 64 "



//--------------------- .note.nv.cuinfo           --------------------------
	.section	.note.nv.cuinfo,"",@"SHT_NOTE"
	.sectionflags	@"SHF_NOTE_NV_CUINFO"
        /*0018*/ 	.short	0x0002
        /*001a*/ 	.short	0x005a
        /*001c*/ 	.short	0x0082
	.zero		2


//--------------------- .nv.info                  --------------------------
	.section	.nv.info,"",@"SHT_CUDA_INFO"
	.align	4


	//----- nvinfo : EIATTR_REGCOUNT
	.align		4
        /*0000*/ 	.byte	0x04, 0x2f
        /*0002*/ 	.short	(.L_12 - .L_11)
	.align		4
.L_11:
        /*0004*/ 	.word	index@(_ZN7cutlass13device_kernelINS_4gemm6kernel13GemmUniversalIN4cute5tupleIJiiiiEEENS1_10collective13CollectiveMmaINS1_37MainloopSm90TmaGmmaWarpSpecializedFP8ILi4ENS5_IJNS4_1CILi1EEENSA_ILi2EEESB_EEENS1_35KernelTmaWarpSpecializedCooperativeEEENS5_IJNSA_ILi256EEESG_NSA_ILi32EEEEEENS_12float_e4m3_tENS5_IJlSB_lEEESJ_SK_NS4_8TiledMMAINS4_8MMA_AtomIJNS4_4SM904GMMA31MMA_64x256x32_F32E4M3E4M3_SS_TNILNSO_7ScaleInE1ELSQ_1EEEEEENS4_6LayoutINS5_IJSC_SB_SB_EEENS5_IJSB_NSA_ILi0EEESV_EEEEENS5_IJNS4_10UnderscoreESY_SY_EEEEENS4_23SM90_TMA_LOAD_MULTICASTENS4_14ComposedLayoutINS4_7SwizzleILi1ELi4ELi3EEENS4_18smem_ptr_flag_bitsILi8EEENST_INS5_IJNSA_ILi8EEESH_EEENS5_IJSH_SB_EEEEEEEvNS4_8identityENS4_13SM90_TMA_LOADES1B_vS1C_EENS_8epilogue10collective6detail29Sm90TmaWarpSpecializedAdapterINS1G_15DefaultEpilogueISJ_SK_SK_NS1F_6thread17LinearCombinationISJ_Li1EffLNS1K_9ScaleType4KindE0ELNS_15FloatRoundStyleE2ESJ_EENS1_15EpilogueDefaultEEEEEvvEEEEvNT_6ParamsE)
        /*0008*/ 	.word	0x000000a8


	//----- nvinfo : EIATTR_FRAME_SIZE
	.align		4
.L_12:
        /*000c*/ 	.byte	0x04, 0x11
        /*000e*/ 	.short	(.L_14 - .L_13)
	.align		4
.L_13:
        /*0010*/ 	.word	index@(_ZN7cutlass13device_kernelINS_4gemm6kernel13GemmUniversalIN4cute5tupleIJiiiiEEENS1_10collective13CollectiveMmaINS1_37MainloopSm90TmaGmmaWarpSpecializedFP8ILi4ENS5_IJNS4_1CILi1EEENSA_ILi2EEESB_EEENS1_35KernelTmaWarpSpecializedCooperativeEEENS5_IJNSA_ILi256EEESG_NSA_ILi32EEEEEENS_12float_e4m3_tENS5_IJlSB_lEEESJ_SK_NS4_8TiledMMAINS4_8MMA_AtomIJNS4_4SM904GMMA31MMA_64x256x32_F32E4M3E4M3_SS_TNILNSO_7ScaleInE1ELSQ_1EEEEEENS4_6LayoutINS5_IJSC_SB_SB_EEENS5_IJSB_NSA_ILi0EEESV_EEEEENS5_IJNS4_10UnderscoreESY_SY_EEEEENS4_23SM90_TMA_LOAD_MULTICASTENS4_14ComposedLayoutINS4_7SwizzleILi1ELi4ELi3EEENS4_18smem_ptr_flag_bitsILi8EEENST_INS5_IJNSA_ILi8EEESH_EEENS5_IJSH_SB_EEEEEEEvNS4_8identityENS4_13SM90_TMA_LOADES1B_vS1C_EENS_8epilogue10collective6detail29Sm90TmaWarpSpecializedAdapterINS1G_15DefaultEpilogueISJ_SK_SK_NS1F_6thread17LinearCombinationISJ_Li1EffLNS1K_9ScaleType4KindE0ELNS_15FloatRoundStyleE2ESJ_EENS1_15EpilogueDefaultEEEEEvvEEEEvNT_6ParamsE)
        /*0014*/ 	.word	0x00000678


	//----- nvinfo : EIATTR_MIN_STACK_SIZE
	.align		4
.L_14:
        /*0018*/ 	.byte	0x04, 0x12
        /*001a*/ 	.short	(.L_16 - .L_15)
	.align		4
.L_15:
        /*001c*/ 	.word	index@(_ZN7cutlass13device_kernelINS_4gemm6kernel13GemmUniversalIN4cute5tupleIJiiiiEEENS1_10collective13CollectiveMmaINS1_37MainloopSm90TmaGmmaWarpSpecializedFP8ILi4ENS5_IJNS4_1CILi1EEENSA_ILi2EEESB_EEENS1_35KernelTmaWarpSpecializedCooperativeEEENS5_IJNSA_ILi256EEESG_NSA_ILi32EEEEEENS_12float_e4m3_tENS5_IJlSB_lEEESJ_SK_NS4_8TiledMMAINS4_8MMA_AtomIJNS4_4SM904GMMA31MMA_64x256x32_F32E4M3E4M3_SS_TNILNSO_7ScaleInE1ELSQ_1EEEEEENS4_6LayoutINS5_IJSC_SB_SB_EEENS5_IJSB_NSA_ILi0EEESV_EEEEENS5_IJNS4_10UnderscoreESY_SY_EEEEENS4_23SM90_TMA_LOAD_MULTICASTENS4_14ComposedLayoutINS4_7SwizzleILi1ELi4ELi3EEENS4_18smem_ptr_flag_bitsILi8EEENST_INS5_IJNSA_ILi8EEESH_EEENS5_IJSH_SB_EEEEEEEvNS4_8identityENS4_13SM90_TMA_LOADES1B_vS1C_EENS_8epilogue10collective6detail29Sm90TmaWarpSpecializedAdapterINS1G_15DefaultEpilogueISJ_SK_SK_NS1F_6thread17LinearCombinationISJ_Li1EffLNS1K_9ScaleType4KindE0ELNS_15FloatRoundStyleE2ESJ_EENS1_15EpilogueDefaultEEEEEvvEEEEvNT_6ParamsE)
        /*0020*/ 	.word	0x00000678
.L_16:


//--------------------- .nv.compat                --------------------------
	.section	.nv.compat,"",@"SHT_CUDA_COMPAT_INFO"
	.align	4
        /*0000*/ 	.byte	0x02, 0x09, 0x01, 0x00, 0x02, 0x02, 0x04, 0x00, 0x02, 0x05, 0x05, 0x00, 0x03, 0x07, 0x01, 0x01
        /*0010*/ 	.byte	0x02, 0x03, 0x01, 0x00, 0x02, 0x06, 0x01, 0x00, 0x04, 0x0b, 0x08, 0x00, 0x00, 0x00, 0x00, 0x00
        /*0020*/ 	.byte	0x00, 0x00, 0x00, 0x00


//--------------------- .nv.info._ZN7cutlass13device_kernelINS_4gemm6kernel13GemmUniversalIN4cute5tupleIJiiiiEEENS1_10collective13CollectiveMmaINS1_37MainloopSm90TmaGmmaWarpSpecializedFP8ILi4ENS5_IJNS4_1CILi1EEENSA_ILi2EEESB_EEENS1_35KernelTmaWarpSpecializedCooperativeEEENS5_IJNSA_ILi256EEESG_NSA_ILi32EEEEEENS_12float_e4m3_tENS5_IJlSB_lEEESJ_SK_NS4_8TiledMMAINS4_8MMA_AtomIJNS4_4SM904GMMA31MMA_64x256x32_F32E4M3E4M3_SS_TNILNSO_7ScaleInE1ELSQ_1EEEEEENS4_6LayoutINS5_IJSC_SB_SB_EEENS5_IJSB_NSA_ILi0EEESV_EEEEENS5_IJNS4_10UnderscoreESY_SY_EEEEENS4_23SM90_TMA_LOAD_MULTICASTENS4_14ComposedLayoutINS4_7SwizzleILi1ELi4ELi3EEENS4_18smem_ptr_flag_bitsILi8EEENST_INS5_IJNSA_ILi8EEESH_EEENS5_IJSH_SB_EEEEEEEvNS4_8identityENS4_13SM90_TMA_LOADES1B_vS1C_EENS_8epilogue10collective6detail29Sm90TmaWarpSpecializedAdapterINS1G_15DefaultEpilogueISJ_SK_SK_NS1F_6thread17LinearCombinationISJ_Li1EffLNS1K_9ScaleType4KindE0ELNS_15FloatRoundStyleE2ESJ_EENS1_15EpilogueDefaultEEEEEvvEEEEvNT_6ParamsE --------------------------
	.section	.nv.info._ZN7cutlass13device_kernelINS_4gemm6kernel13GemmUniversalIN4cute5tupleIJiiiiEEENS1_10collective13CollectiveMmaINS1_37MainloopSm90TmaGmmaWarpSpecializedFP8ILi4ENS5_IJNS4_1CILi1EEENSA_ILi2EEESB_EEENS1_35KernelTmaWarpSpecializedCooperativeEEENS5_IJNSA_ILi256EEESG_NSA_ILi32EEEEEENS_12float_e4m3_tENS5_IJlSB_lEEESJ_SK_NS4_8TiledMMAINS4_8MMA_AtomIJNS4_4SM904GMMA31MMA_64x256x32_F32E4M3E4M3_SS_TNILNSO_7ScaleInE1ELSQ_1EEEEEENS4_6LayoutINS5_IJSC_SB_SB_EEENS5_IJSB_NSA_ILi0EEESV_EEEEENS5_IJNS4_10UnderscoreESY_SY_EEEEENS4_23SM90_TMA_LOAD_MULTICASTENS4_14ComposedLayoutINS4_7SwizzleILi1ELi4ELi3EEENS4_18smem_ptr_flag_bitsILi8EEENST_INS5_IJNSA_ILi8EEESH_EEENS5_IJSH_SB_EEEEEEEvNS4_8identityENS4_13SM90_TMA_LOADES1B_vS1C_EENS_8epilogue10collective6detail29Sm90TmaWarpSpecializedAdapterINS1G_15DefaultEpilogueISJ_SK_SK_NS1F_6thread17LinearCombinationISJ_Li1EffLNS1K_9ScaleType4KindE0ELNS_15FloatRoundStyleE2ESJ_EENS1_15EpilogueDefaultEEEEEvvEEEEvNT_6ParamsE,"",@"SHT_CUDA_INFO"
	.sectionflags	@""
	.align	4


	//----- nvinfo : EIATTR_CUDA_API_VERSION
	.align		4
        /*0000*/ 	.byte	0x04, 0x37
        /*0002*/ 	.short	(.L_18 - .L_17)
.L_17:
        /*0004*/ 	.word	0x00000082


	//----- nvinfo : EIATTR_KPARAM_INFO
	.align		4
.L_18:
        /*0008*/ 	.byte	0x04, 0x17
        /*000a*/ 	.short	(.L_20 - .L_19)
.L_19:
        /*000c*/ 	.word	0x00000000
        /*0010*/ 	.short	0x0000
        /*0012*/ 	.short	0x0070
        /*0014*/ 	.byte	0x00, 0xf0, 0x01, 0x10


	//----- nvinfo : EIATTR_SPARSE_MMA_MASK
	.align		4
.L_20:
        /*0018*/ 	.byte	0x03, 0x50
        /*001a*/ 	.short	0x0000


	//----- nvinfo : EIATTR_MAXREG_COUNT
	.align		4
        /*001c*/ 	.byte	0x03, 0x1b
        /*001e*/ 	.short	0x00a8


	//----- nvinfo : EIATTR_NUM_BARRIERS
	.align		4
        /*0020*/ 	.byte	0x02, 0x4c
        /*0022*/ 	.byte	0x01
	.zero		1


	//----- nvinfo : EIATTR_ANNOTATIONS
	.align		4
        /*0024*/ 	.byte	0x04, 0x55
        /*0026*/ 	.short	(.L_22 - .L_21)


	//   ....[0]....
.L_21:
        /*0028*/ 	.word	0x00000001
        /*002c*/ 	.byte	0x70, 0x06, 0x00, 0x00, 0x01, 0x00, 0x00, 0x00, 0xa0, 0x08, 0x00, 0x00, 0x01, 0x00, 0x00, 0x00
        /* <DEDUP_REMOVED lines=1354> */
        /*54dc*/ 	.byte	0xf0, 0x34, 0x02, 0x00, 0x01, 0x00, 0x00, 0x00, 0x40, 0x35, 0x02, 0x00


	//----- nvinfo : EIATTR_MERCURY_ISA_VERSION
	.align		4
.L_22:
        /*54e8*/ 	.byte	0x03, 0x5f
        /*54ea*/ 	.short	0x0101


	//----- nvinfo : EIATTR_INT_WARP_WIDE_INSTR_OFFSETS
	.align		4
        /*54ec*/ 	.byte	0x04, 0x31
        /*54ee*/ 	.short	(.L_24 - .L_23)


	//   ....[0]....
.L_23:
        /*54f0*/ 	.word	0x00000530


	//   ....[1]....
        /*54f4*/ 	.word	0x00000550


	//   ....[2]....
        /*54f8*/ 	.word	0x000006a0


	//   ....[3]....
        /*54fc*/ 	.word	0x0000ec10


	//----- nvinfo : EIATTR_COOP_GROUP_MASK_REGIDS
	.align		4
.L_24:
        /*5500*/ 	.byte	0x04, 0x29
        /*5502*/ 	.short	(.L_26 - .L_25)


	//   ....[0]....
.L_25:
        /*5504*/ 	.word	0xffffffff


	//   ....[1]....
        /*5508*/ 	.word	0xffffffff


	//   ....[2]....
        /*550c*/ 	.word	0xffffffff


	//   ....[3]....
        /*5510*/ 	.word	0xffffffff


	//   ....[4]....
        /*5514*/ 	.word	0xffffffff


	//   ....[5]....
        /*5518*/ 	.word	0xffffffff


	//----- nvinfo : EIATTR_COOP_GROUP_INSTR_OFFSETS
	.align		4
.L_26:
        /*551c*/ 	.byte	0x04, 0x28
        /*551e*/ 	.short	(.L_28 - .L_27)


	//   ....[0]....
.L_27:
        /*5520*/ 	.word	0x00000070


	//   ....[1]....
        /*5524*/ 	.word	0x00000080


	//   ....[2]....
        /*5528*/ 	.word	0x000001a0


	//   ....[3]....
        /*552c*/ 	.word	0x000003c0


	//   ....[4]....
        /*5530*/ 	.word	0x000007b0


	//   ....[5]....
        /*5534*/ 	.word	0x00002910


	//----- nvinfo : EIATTR_REG_RECONFIG
	.align		4
.L_28:
        /*5538*/ 	.byte	0x01, 0x54
	.zero		2


	//----- nvinfo : EIATTR_MBARRIER_INSTR_OFFSETS
	.align		4
        /*553c*/ 	.byte	0x04, 0x39
        /*553e*/ 	.short	(.L_30 - .L_29)


	//   ....[0]....
.L_29:
        /*5540*/ 	.word	0x00000320
        /*5544*/ 	.word	0x000000ff
        /*5548*/ 	.word	0x00000000
        /*554c*/ 	.short	0x0100
        /*554e*/ 	.byte	0x09
	.zero		1


	//   ....[1]....
        /*5550*/ 	.word	0x00000330
        /*5554*/ 	.word	0x000000ff
        /*5558*/ 	.word	0x00000020
        /*555c*/ 	.short	0x0100
        /*555e*/ 	.byte	0x09
	.zero		1


	//   ....[2]....
        /*5560*/ 	.word	0x00000340
        /*5564*/ 	.word	0x000000ff
        /*5568*/ 	.word	0x00000008
        /*556c*/ 	.short	0x0100
        /*556e*/ 	.byte	0x09
	.zero		1


	//   ....[3]....
        /*5570*/ 	.word	0x00000350
        /*5574*/ 	.word	0x000000ff
        /*5578*/ 	.word	0x00000028
        /*557c*/ 	.short	0x0100
        /*557e*/ 	.byte	0x09
	.zero		1


	//   ....[4]....
        /*5580*/ 	.word	0x00000360
        /*5584*/ 	.word	0x000000ff
        /*5588*/ 	.word	0x00000010
        /*558c*/ 	.short	0x0100
        /*558e*/ 	.byte	0x09
	.zero		1


	//   ....[5]....
        /*5590*/ 	.word	0x00000370
        /*5594*/ 	.word	0x000000ff
        /*5598*/ 	.word	0x00000030
        /*559c*/ 	.short	0x0100
        /*559e*/ 	.byte	0x09
	.zero		1


	//   ....[6]....
        /*55a0*/ 	.word	0x00000380
        /*55a4*/ 	.word	0x000000ff
        /*55a8*/ 	.word	0x00000018
        /*55ac*/ 	.short	0x0100
        /*55ae*/ 	.byte	0x09
	.zero		1


	//   ....[7]....
        /*55b0*/ 	.word	0x00000390
        /*55b4*/ 	.word	0x000000ff
        /*55b8*/ 	.word	0x00000038
        /*55bc*/ 	.short	0x0100
        /*55be*/ 	.byte	0x09
	.zero		1


	//   ....[8]....
        /*55c0*/ 	.word	0x00000730
        /*55c4*/ 	.word	0x000000ff
        /*55c8*/ 	.word	0x00000050
        /*55cc*/ 	.short	0x0100
        /*55ce*/ 	.byte	0x06
	.zero		1


	//   ....[9]....
        /*55d0*/ 	.word	0x00000760
        /*55d4*/ 	.word	0x000000ff
        /*55d8*/ 	.word	0x00000058
        /*55dc*/ 	.short	0x0100
        /*55de*/ 	.byte	0x06
	.zero		1


	//   ....[10]....
        /*55e0*/ 	.word	0x00002d00
        /*55e4*/ 	.word	0x000000ff
        /*55e8*/ 	.word	0x00000000
        /*55ec*/ 	.short	0x010a
        /*55ee*/ 	.byte	0x07
	.zero		1


	//   ....[11]....
        /*55f0*/ 	.word	0x00002d60
        /*55f4*/ 	.word	0x000000ff
        /*55f8*/ 	.word	0x00000000
        /*55fc*/ 	.short	0x010a
        /*55fe*/ 	.byte	0x07
	.zero		1


	//   ....[12]....
        /*5600*/ 	.word	0x00006520
        /*5604*/ 	.word	0x000000ff
        /*5608*/ 	.word	0x00000000
        /*560c*/ 	.short	0x010a
        /*560e*/ 	.byte	0x09
	.zero		1


	//   ....[13]....
        /*5610*/ 	.word	0x00006560
        /*5614*/ 	.word	0x000000ff
        /*5618*/ 	.word	0x00000000
        /*561c*/ 	.short	0x010a
        /*561e*/ 	.byte	0x09
	.zero		1


	//   ....[14]....
        /*5620*/ 	.word	0x0000b200
        /*5624*/ 	.word	0x00000003
        /*5628*/ 	.word	0x00000000
        /*562c*/ 	.short	0x0101
        /*562e*/ 	.byte	0x3f
	.zero		1


	//   ....[15]....
        /*5630*/ 	.word	0x0000ecd0
        /*5634*/ 	.word	0x00000000
        /*5638*/ 	.word	0x00000000
        /*563c*/ 	.short	0x0101
        /*563e*/ 	.byte	0x3f
	.zero		1


	//   ....[16]....
        /*5640*/ 	.word	0x00022740
        /*5644*/ 	.word	0x00000012
        /*5648*/ 	.word	0x00000020
        /*564c*/ 	.short	0x010a
        /*564e*/ 	.byte	0x3f
	.zero		1


	//   ....[17]....
        /*5650*/ 	.word	0x00022b50
        /*5654*/ 	.word	0x00000003
        /*5658*/ 	.word	0x00000058
        /*565c*/ 	.short	0x0101
        /*565e*/ 	.byte	0x3f
	.zero		1


	//   ....[18]....
        /*5660*/ 	.word	0x00023280
        /*5664*/ 	.word	0x00000005
        /*5668*/ 	.word	0x00000000
        /*566c*/ 	.short	0x010a
        /*566e*/ 	.byte	0x3f
	.zero		1


	//   ....[19]....
        /*5670*/ 	.word	0x00023310
        /*5674*/ 	.word	0x00000007
        /*5678*/ 	.word	0x00000000
        /*567c*/ 	.short	0x010a
        /*567e*/ 	.byte	0x3f
	.zero		1


	//   ....[20]....
        /*5680*/ 	.word	0x000233a0
        /*5684*/ 	.word	0x00000007
        /*5688*/ 	.word	0x00000000
        /*568c*/ 	.short	0x010a
        /*568e*/ 	.byte	0x3f
	.zero		1


	//   ....[21]....
        /*5690*/ 	.word	0x00023430
        /*5694*/ 	.word	0x00000003
        /*5698*/ 	.word	0x00000000
        /*569c*/ 	.short	0x010a
        /*569e*/ 	.byte	0x3f
	.zero		1


	//   ....[22]....
        /*56a0*/ 	.word	0x000234a0
        /*56a4*/ 	.word	0x00000003
        /*56a8*/ 	.word	0x00000000
        /*56ac*/ 	.short	0x010a
        /*56ae*/ 	.byte	0x3f
	.zero		1


	//   ....[23]....
        /*56b0*/ 	.word	0x00023510
        /*56b4*/ 	.word	0x00000000
        /*56b8*/ 	.word	0x00000000
        /*56bc*/ 	.short	0x010a
        /*56be*/ 	.byte	0x3f
	.zero		1


	//   ....[24]....
        /*56c0*/ 	.word	0x000235f0
        /*56c4*/ 	.word	0x00000012
        /*56c8*/ 	.word	0x00000020
        /*56cc*/ 	.short	0x010a
        /*56ce*/ 	.byte	0x3f
	.zero		1


	//   ....[25]....
        /*56d0*/ 	.word	0x000236c0
        /*56d4*/ 	.word	0x00000005
        /*56d8*/ 	.word	0x00000000
        /*56dc*/ 	.short	0x010a
        /*56de*/ 	.byte	0x3f
	.zero		1


	//   ....[26]....
        /*56e0*/ 	.word	0x00023710
        /*56e4*/ 	.word	0x00000007
        /*56e8*/ 	.word	0x00000000
        /*56ec*/ 	.short	0x010a
        /*56ee*/ 	.byte	0x3f
	.zero		1


	//   ....[27]....
        /*56f0*/ 	.word	0x00023760
        /*56f4*/ 	.word	0x00000007
        /*56f8*/ 	.word	0x00000000
        /*56fc*/ 	.short	0x010a
        /*56fe*/ 	.byte	0x3f
	.zero		1


	//----- nvinfo : EIATTR_NUM_MBARRIERS
	.align		4
.L_30:
        /*5700*/ 	.byte	0x03, 0x38
        /*5702*/ 	.short	0x000a


	//----- nvinfo : EIATTR_EXIT_INSTR_OFFSETS
	.align		4
        /*5704*/ 	.byte	0x04, 0x1c
        /*5706*/ 	.short	(.L_32 - .L_31)


	//   ....[0]....
.L_31:
        /*5708*/ 	.word	0x00000940


	//   ....[1]....
        /*570c*/ 	.word	0x000011e0


	//   ....[2]....
        /*5710*/ 	.word	0x00021e40


	//   ....[3]....
        /*5714*/ 	.word	0x000223e0


	//   ....[4]....
        /*5718*/ 	.word	0x00023480


	//----- nvinfo : EIATTR_MAX_THREADS
	.align		4
.L_32:
        /*571c*/ 	.byte	0x04, 0x05
        /*571e*/ 	.short	(.L_34 - .L_33)
.L_33:
        /*5720*/ 	.word	0x00000180
        /*5724*/ 	.word	0x00000001
        /*5728*/ 	.word	0x00000001


	//----- nvinfo : EIATTR_CRS_STACK_SIZE
	.align		4
.L_34:
        /*572c*/ 	.byte	0x04, 0x1e
        /*572e*/ 	.short	(.L_36 - .L_35)
.L_35:
        /*5730*/ 	.word	0x00000000


	//----- nvinfo : EIATTR_CBANK_PARAM_SIZE
	.align		4
.L_36:
        /*5734*/ 	.byte	0x03, 0x19
        /*5736*/ 	.short	0x0470


	//----- nvinfo : EIATTR_PARAM_CBANK
	.align		4
        /*5738*/ 	.byte	0x04, 0x0a
        /*573a*/ 	.short	(.L_38 - .L_37)
	.align		4
.L_37:
        /*573c*/ 	.word	index@(.nv.constant0._ZN7cutlass13device_kernelINS_4gemm6kernel13GemmUniversalIN4cute5tupleIJiiiiEEENS1_10collective13CollectiveMmaINS1_37MainloopSm90TmaGmmaWarpSpecializedFP8ILi4ENS5_IJNS4_1CILi1EEENSA_ILi2EEESB_EEENS1_35KernelTmaWarpSpecializedCooperativeEEENS5_IJNSA_ILi256EEESG_NSA_ILi32EEEEEENS_12float_e4m3_tENS5_IJlSB_lEEESJ_SK_NS4_8TiledMMAINS4_8MMA_AtomIJNS4_4SM904GMMA31MMA_64x256x32_F32E4M3E4M3_SS_TNILNSO_7ScaleInE1ELSQ_1EEEEEENS4_6LayoutINS5_IJSC_SB_SB_EEENS5_IJSB_NSA_ILi0EEESV_EEEEENS5_IJNS4_10UnderscoreESY_SY_EEEEENS4_23SM90_TMA_LOAD_MULTICASTENS4_14ComposedLayoutINS4_7SwizzleILi1ELi4ELi3EEENS4_18smem_ptr_flag_bitsILi8EEENST_INS5_IJNSA_ILi8EEESH_EEENS5_IJSH_SB_EEEEEEEvNS4_8identityENS4_13SM90_TMA_LOADES1B_vS1C_EENS_8epilogue10collective6detail29Sm90TmaWarpSpecializedAdapterINS1G_15DefaultEpilogueISJ_SK_SK_NS1F_6thread17LinearCombinationISJ_Li1EffLNS1K_9ScaleType4KindE0ELNS_15FloatRoundStyleE2ESJ_EENS1_15EpilogueDefaultEEEEEvvEEEEvNT_6ParamsE)
        /*5740*/ 	.short	0x0210
        /*5742*/ 	.short	0x0470


	//----- nvinfo : EIATTR_SW_WAR
	.align		4
.L_38:
        /*5744*/ 	.byte	0x04, 0x36
        /*5746*/ 	.short	(.L_40 - .L_39)
.L_39:
        /*5748*/ 	.word	0x00000008
.L_40:


//--------------------- .nv.callgraph             --------------------------
	.section	.nv.callgraph,"",@"SHT_CUDA_CALLGRAPH"
	.align	4
	.sectionentsize	8
	.align		4
        /*0000*/ 	.word	0x00000000
	.align		4
        /*0004*/ 	.word	0xffffffff
	.align		4
        /*0008*/ 	.word	0x00000000
	.align		4
        /*000c*/ 	.word	0xfffffffe
	.align		4
        /*0010*/ 	.word	0x00000000
	.align		4
        /*0014*/ 	.word	0xfffffffd
	.align		4
        /*0018*/ 	.word	0x00000000
	.align		4
        /*001c*/ 	.word	0xfffffffc


//--------------------- .nv.constant4             --------------------------
	.section	.nv.constant4,"a",@progbits
	.align	8
	.align		8
.nv.constant4:
        /*0000*/ 	.dword	_ZN39_INTERNAL_9f60b36e_4_k_cu_397bf034_46184cuda3std3__45__cpo5beginE
	.align		8
        /*0008*/ 	.dword	_ZN39_INTERNAL_9f60b36e_4_k_cu_397bf034_46184cuda3std3__45__cpo3endE
	.align		8
        /*0010*/ 	.dword	_ZN39_INTERNAL_9f60b36e_4_k_cu_397bf034_46184cuda3std3__45__cpo6cbeginE
	.align		8
        /*0018*/ 	.dword	_ZN39_INTERNAL_9f60b36e_4_k_cu_397bf034_46184cuda3std3__45__cpo4cendE
	.align		8
        /*0020*/ 	.dword	_ZN39_INTERNAL_9f60b36e_4_k_cu_397bf034_46184cuda3std3__441_GLOBAL__N__9f60b36e_4_k_cu_397bf034_46186ignoreE
	.align		8
        /*0028*/ 	.dword	_ZN39_INTERNAL_9f60b36e_4_k_cu_397bf034_46184cuda3std3__419piecewise_constructE
	.align		8
        /*0030*/ 	.dword	_ZN39_INTERNAL_9f60b36e_4_k_cu_397bf034_46184cuda3std3__48in_placeE
	.align		8
        /*0038*/ 	.dword	_ZN39_INTERNAL_9f60b36e_4_k_cu_397bf034_46184cuda3std6ranges3__45__cpo4swapE
	.align		8
        /*0040*/ 	.dword	_ZN39_INTERNAL_9f60b36e_4_k_cu_397bf034_46184cuda3std6ranges3__45__cpo9iter_moveE
	.align		8
        /*0048*/ 	.dword	_ZN39_INTERNAL_9f60b36e_4_k_cu_397bf034_46184cute7productE
	.align		8
        /*0050*/ 	.dword	_ZN39_INTERNAL_9f60b36e_4_k_cu_397bf034_46184cute1_E


//--------------------- .text._ZN7cutlass13device_kernelINS_4gemm6kernel13GemmUniversalIN4cute5tupleIJiiiiEEENS1_10collective13CollectiveMmaINS1_37MainloopSm90TmaGmmaWarpSpecializedFP8ILi4ENS5_IJNS4_1CILi1EEENSA_ILi2EEESB_EEENS1_35KernelTmaWarpSpecializedCooperativeEEENS5_IJNSA_ILi256EEESG_NSA_ILi32EEEEEENS_12float_e4m3_tENS5_IJlSB_lEEESJ_SK_NS4_8TiledMMAINS4_8MMA_AtomIJNS4_4SM904GMMA31MMA_64x256x32_F32E4M3E4M3_SS_TNILNSO_7ScaleInE1ELSQ_1EEEEEENS4_6LayoutINS5_IJSC_SB_SB_EEENS5_IJSB_NSA_ILi0EEESV_EEEEENS5_IJNS4_10UnderscoreESY_SY_EEEEENS4_23SM90_TMA_LOAD_MULTICASTENS4_14ComposedLayoutINS4_7SwizzleILi1ELi4ELi3EEENS4_18smem_ptr_flag_bitsILi8EEENST_INS5_IJNSA_ILi8EEESH_EEENS5_IJSH_SB_EEEEEEEvNS4_8identityENS4_13SM90_TMA_LOADES1B_vS1C_EENS_8epilogue10collective6detail29Sm90TmaWarpSpecializedAdapterINS1G_15DefaultEpilogueISJ_SK_SK_NS1F_6thread17LinearCombinationISJ_Li1EffLNS1K_9ScaleType4KindE0ELNS_15FloatRoundStyleE2ESJ_EENS1_15EpilogueDefaultEEEEEvvEEEEvNT_6ParamsE --------------------------
	.section	.text._ZN7cutlass13device_kernelINS_4gemm6kernel13GemmUniversalIN4cute5tupleIJiiiiEEENS1_10collective13CollectiveMmaINS1_37MainloopSm90TmaGmmaWarpSpecializedFP8ILi4ENS5_IJNS4_1CILi1EEENSA_ILi2EEESB_EEENS1_35KernelTmaWarpSpecializedCooperativeEEENS5_IJNSA_ILi256EEESG_NSA_ILi32EEEEEENS_12float_e4m3_tENS5_IJlSB_lEEESJ_SK_NS4_8TiledMMAINS4_8MMA_AtomIJNS4_4SM904GMMA31MMA_64x256x32_F32E4M3E4M3_SS_TNILNSO_7ScaleInE1ELSQ_1EEEEEENS4_6LayoutINS5_IJSC_SB_SB_EEENS5_IJSB_NSA_ILi0EEESV_EEEEENS5_IJNS4_10UnderscoreESY_SY_EEEEENS4_23SM90_TMA_LOAD_MULTICASTENS4_14ComposedLayoutINS4_7SwizzleILi1ELi4ELi3EEENS4_18smem_ptr_flag_bitsILi8EEENST_INS5_IJNSA_ILi8EEESH_EEENS5_IJSH_SB_EEEEEEEvNS4_8identityENS4_13SM90_TMA_LOADES1B_vS1C_EENS_8epilogue10collective6detail29Sm90TmaWarpSpecializedAdapterINS1G_15DefaultEpilogueISJ_SK_SK_NS1F_6thread17LinearCombinationISJ_Li1EffLNS1K_9ScaleType4KindE0ELNS_15FloatRoundStyleE2ESJ_EENS1_15EpilogueDefaultEEEEEvvEEEEvNT_6ParamsE,"ax",@progbits
	.align	128
.text._ZN7cutlass13device_kernelINS_4gemm6kernel13GemmUniversalIN4cute5tupleIJiiiiEEENS1_10collective13CollectiveMmaINS1_37MainloopSm90TmaGmmaWarpSpecializedFP8ILi4ENS5_IJNS4_1CILi1EEENSA_ILi2EEESB_EEENS1_35KernelTmaWarpSpecializedCooperativeEEENS5_IJNSA_ILi256EEESG_NSA_ILi32EEEEEENS_12float_e4m3_tENS5_IJlSB_lEEESJ_SK_NS4_8TiledMMAINS4_8MMA_AtomIJNS4_4SM904GMMA31MMA_64x256x32_F32E4M3E4M3_SS_TNILNSO_7ScaleInE1ELSQ_1EEEEEENS4_6LayoutINS5_IJSC_SB_SB_EEENS5_IJSB_NSA_ILi0EEESV_EEEEENS5_IJNS4_10UnderscoreESY_SY_EEEEENS4_23SM90_TMA_LOAD_MULTICASTENS4_14ComposedLayoutINS4_7SwizzleILi1ELi4ELi3EEENS4_18smem_ptr_flag_bitsILi8EEENST_INS5_IJNSA_ILi8EEESH_EEENS5_IJSH_SB_EEEEEEEvNS4_8identityENS4_13SM90_TMA_LOADES1B_vS1C_EENS_8epilogue10collective6detail29Sm90TmaWarpSpecializedAdapterINS1G_15DefaultEpilogueISJ_SK_SK_NS1F_6thread17LinearCombinationISJ_Li1EffLNS1K_9ScaleType4KindE0ELNS_15FloatRoundStyleE2ESJ_EENS1_15EpilogueDefaultEEEEEvvEEEEvNT_6ParamsE:
        .type           _ZN7cutlass13device_kernelINS_4gemm6kernel13GemmUniversalIN4cute5tupleIJiiiiEEENS1_10collective13CollectiveMmaINS1_37MainloopSm90TmaGmmaWarpSpecializedFP8ILi4ENS5_IJNS4_1CILi1EEENSA_ILi2EEESB_EEENS1_35KernelTmaWarpSpecializedCooperativeEEENS5_IJNSA_ILi256EEESG_NSA_ILi32EEEEEENS_12float_e4m3_tENS5_IJlSB_lEEESJ_SK_NS4_8TiledMMAINS4_8MMA_AtomIJNS4_4SM904GMMA31MMA_64x256x32_F32E4M3E4M3_SS_TNILNSO_7ScaleInE1ELSQ_1EEEEEENS4_6LayoutINS5_IJSC_SB_SB_EEENS5_IJSB_NSA_ILi0EEESV_EEEEENS5_IJNS4_10UnderscoreESY_SY_EEEEENS4_23SM90_TMA_LOAD_MULTICASTENS4_14ComposedLayoutINS4_7SwizzleILi1ELi4ELi3EEENS4_18smem_ptr_flag_bitsILi8EEENST_INS5_IJNSA_ILi8EEESH_EEENS5_IJSH_SB_EEEEEEEvNS4_8identityENS4_13SM90_TMA_LOADES1B_vS1C_EENS_8epilogue10collective6detail29Sm90TmaWarpSpecializedAdapterINS1G_15DefaultEpilogueISJ_SK_SK_NS1F_6thread17LinearCombinationISJ_Li1EffLNS1K_9ScaleType4KindE0ELNS_15FloatRoundStyleE2ESJ_EENS1_15EpilogueDefaultEEEEEvvEEEEvNT_6ParamsE,@function
        .size           _ZN7cutlass13device_kernelINS_4gemm6kernel13GemmUniversalIN4cute5tupleIJiiiiEEENS1_10collective13CollectiveMmaINS1_37MainloopSm90TmaGmmaWarpSpecializedFP8ILi4ENS5_IJNS4_1CILi1EEENSA_ILi2EEESB_EEENS1_35KernelTmaWarpSpecializedCooperativeEEENS5_IJNSA_ILi256EEESG_NSA_ILi32EEEEEENS_12float_e4m3_tENS5_IJlSB_lEEESJ_SK_NS4_8TiledMMAINS4_8MMA_AtomIJNS4_4SM904GMMA31MMA_64x256x32_F32E4M3E4M3_SS_TNILNSO_7ScaleInE1ELSQ_1EEEEEENS4_6LayoutINS5_IJSC_SB_SB_EEENS5_IJSB_NSA_ILi0EEESV_EEEEENS5_IJNS4_10UnderscoreESY_SY_EEEEENS4_23SM90_TMA_LOAD_MULTICASTENS4_14ComposedLayoutINS4_7SwizzleILi1ELi4ELi3EEENS4_18smem_ptr_flag_bitsILi8EEENST_INS5_IJNSA_ILi8EEESH_EEENS5_IJSH_SB_EEEEEEEvNS4_8identityENS4_13SM90_TMA_LOADES1B_vS1C_EENS_8epilogue10collective6detail29Sm90TmaWarpSpecializedAdapterINS1G_15DefaultEpilogueISJ_SK_SK_NS1F_6thread17LinearCombinationISJ_Li1EffLNS1K_9ScaleType4KindE0ELNS_15FloatRoundStyleE2ESJ_EENS1_15EpilogueDefaultEEEEEvvEEEEvNT_6ParamsE,(.L_x_588 - _ZN7cutlass13device_kernelINS_4gemm6kernel13GemmUniversalIN4cute5tupleIJiiiiEEENS1_10collective13CollectiveMmaINS1_37MainloopSm90TmaGmmaWarpSpecializedFP8ILi4ENS5_IJNS4_1CILi1EEENSA_ILi2EEESB_EEENS1_35KernelTmaWarpSpecializedCooperativeEEENS5_IJNSA_ILi256EEESG_NSA_ILi32EEEEEENS_12float_e4m3_tENS5_IJlSB_lEEESJ_SK_NS4_8TiledMMAINS4_8MMA_AtomIJNS4_4SM904GMMA31MMA_64x256x32_F32E4M3E4M3_SS_TNILNSO_7ScaleInE1ELSQ_1EEEEEENS4_6LayoutINS5_IJSC_SB_SB_EEENS5_IJSB_NSA_ILi0EEESV_EEEEENS5_IJNS4_10UnderscoreESY_SY_EEEEENS4_23SM90_TMA_LOAD_MULTICASTENS4_14ComposedLayoutINS4_7SwizzleILi1ELi4ELi3EEENS4_18smem_ptr_flag_bitsILi8EEENST_INS5_IJNSA_ILi8EEESH_EEENS5_IJSH_SB_EEEEEEEvNS4_8identityENS4_13SM90_TMA_LOADES1B_vS1C_EENS_8epilogue10collective6detail29Sm90TmaWarpSpecializedAdapterINS1G_15DefaultEpilogueISJ_SK_SK_NS1F_6thread17LinearCombinationISJ_Li1EffLNS1K_9ScaleType4KindE0ELNS_15FloatRoundStyleE2ESJ_EENS1_15EpilogueDefaultEEEEEvvEEEEvNT_6ParamsE)
        .other          _ZN7cutlass13device_kernelINS_4gemm6kernel13GemmUniversalIN4cute5tupleIJiiiiEEENS1_10collective13CollectiveMmaINS1_37MainloopSm90TmaGmmaWarpSpecializedFP8ILi4ENS5_IJNS4_1CILi1EEENSA_ILi2EEESB_EEENS1_35KernelTmaWarpSpecializedCooperativeEEENS5_IJNSA_ILi256EEESG_NSA_ILi32EEEEEENS_12float_e4m3_tENS5_IJlSB_lEEESJ_SK_NS4_8TiledMMAINS4_8MMA_AtomIJNS4_4SM904GMMA31MMA_64x256x32_F32E4M3E4M3_SS_TNILNSO_7ScaleInE1ELSQ_1EEEEEENS4_6LayoutINS5_IJSC_SB_SB_EEENS5_IJSB_NSA_ILi0EEESV_EEEEENS5_IJNS4_10UnderscoreESY_SY_EEEEENS4_23SM90_TMA_LOAD_MULTICASTENS4_14ComposedLayoutINS4_7SwizzleILi1ELi4ELi3EEENS4_18smem_ptr_flag_bitsILi8EEENST_INS5_IJNSA_ILi8EEESH_EEENS5_IJSH_SB_EEEEEEEvNS4_8identityENS4_13SM90_TMA_LOADES1B_vS1C_EENS_8epilogue10collective6detail29Sm90TmaWarpSpecializedAdapterINS1G_15DefaultEpilogueISJ_SK_SK_NS1F_6thread17LinearCombinationISJ_Li1EffLNS1K_9ScaleType4KindE0ELNS_15FloatRoundStyleE2ESJ_EENS1_15EpilogueDefaultEEEEEvvEEEEvNT_6ParamsE,@"STO_CUDA_ENTRY STV_DEFAULT"
_ZN7cutlass13device_kernelINS_4gemm6kernel13GemmUniversalIN4cute5tupleIJiiiiEEENS1_10collective13CollectiveMmaINS1_37MainloopSm90TmaGmmaWarpSpecializedFP8ILi4ENS5_IJNS4_1CILi1EEENSA_ILi2EEESB_EEENS1_35KernelTmaWarpSpecializedCooperativeEEENS5_IJNSA_ILi256EEESG_NSA_ILi32EEEEEENS_12float_e4m3_tENS5_IJlSB_lEEESJ_SK_NS4_8TiledMMAINS4_8MMA_AtomIJNS4_4SM904GMMA31MMA_64x256x32_F32E4M3E4M3_SS_TNILNSO_7ScaleInE1ELSQ_1EEEEEENS4_6LayoutINS5_IJSC_SB_SB_EEENS5_IJSB_NSA_ILi0EEESV_EEEEENS5_IJNS4_10UnderscoreESY_SY_EEEEENS4_23SM90_TMA_LOAD_MULTICASTENS4_14ComposedLayoutINS4_7SwizzleILi1ELi4ELi3EEENS4_18smem_ptr_flag_bitsILi8EEENST_INS5_IJNSA_ILi8EEESH_EEENS5_IJSH_SB_EEEEEEEvNS4_8identityENS4_13SM90_TMA_LOADES1B_vS1C_EENS_8epilogue10collective6detail29Sm90TmaWarpSpecializedAdapterINS1G_15DefaultEpilogueISJ_SK_SK_NS1F_6thread17LinearCombinationISJ_Li1EffLNS1K_9ScaleType4KindE0ELNS_15FloatRoundStyleE2ESJ_EENS1_15EpilogueDefaultEEEEEvvEEEEvNT_6ParamsE:
[----:B------:R-:W0:Y:S02]  /*0000*/  LDC R1, c[0x0][0x28] ;  /* 0x00000a00ff017b82 */ /* 0x000e240000000800 */
[----:B0-----:R-:W-:Y:S01]  /*0010*/  VIADD R1, R1, 0xfffff988 ;  /* 0xfffff98801017836 */ /* 0x001fe20000000000 */
[----:B------:R-:W0:Y:S01]  /*0020*/  S2R R5, SR_TID.X ;  /* 0x0000000000057919 */ /* 0x000e220000002100 */
[----:B------:R-:W-:Y:S01]  /*0030*/  ELECT P0, URZ, PT ;  /* 0x00000000003f782f */ /* 0x000fe20003800000 */
[----:B------:R-:W-:Y:S01]  /*0040*/  BSSY B0, `(.L_x_0) ;  /* 0x0000015000007945 */ /* 0x000fe20003800000 */
[--C-:B0-----:R-:W-:Y:S02]  /*0050*/  SHF.R.U32.HI R0, RZ, 0x5, R5.reuse ;  /* 0x00000005ff007819 */ /* 0x101fe40000011605 */
[----:B------:R-:W-:-:S03]  /*0060*/  SHF.R.U32.HI R2, RZ, 0x7, R5 ;  /* 0x00000007ff027819 */ /* 0x000fc60000011605 */
[----:B------:R-:W0:Y:S04]  /*0070*/  SHFL.IDX PT, R3, R0, RZ, 0x1f ;  /* 0x00001fff00037589 */ /* 0x000e2800000e0000 */
[----:B------:R-:W1:Y:S01]  /*0080*/  SHFL.IDX PT, R2, R2, RZ, 0x1f ;  /* 0x00001fff02027589 */ /* 0x000e6200000e0000 */
[----:B0-----:R-:W-:Y:S02]  /*0090*/  R2UR UR4, R3 ;  /* 0x00000000030472ca */ /* 0x001fe400000e0000 */
[----:B-1----:R-:W-:-:S11]  /*00a0*/  R2UR UR6, R2 ;  /* 0x00000000020672ca */ /* 0x002fd600000e0000 */
[----:B------:R-:W-:Y:S02]  /*00b0*/  USHF.R.S32.HI UR5, URZ, 0x1f, UR4 ;  /* 0x0000001f3f057899 */ /* 0x000fe40008011404 */
[----:B------:R-:W-:Y:S02]  /*00c0*/  ISETP.NE.OR P0, PT, RZ, UR4, !P0 ;  /* 0x00000004ff007c0c */ /* 0x000fe4000c705670 */
[----:B------:R-:W-:-:S04]  /*00d0*/  ULEA.HI UR5, UR5, UR4, URZ, 0x2 ;  /* 0x0000000405057291 */ /* 0x000fc8000f8f103f */
[----:B------:R-:W-:-:S04]  /*00e0*/  ULOP3.LUT UR5, UR5, 0xfffffffc, URZ, 0xc0, !UPT ;  /* 0xfffffffc05057892 */ /* 0x000fc8000f8ec03f */
[----:B------:R-:W-:-:S03]  /*00f0*/  UIADD3 UR8, UR4, -UR5, URZ ;  /* 0x8000000504087290 */ /* 0x000fc6000fffe03f */
[----:B------:R-:W-:Y:S09]  /*0100*/  @P0 BRA `(.L_x_1) ;  /* 0x0000000000200947 */ /* 0x000ff20003800000 */
[----:B------:R-:W-:Y:S02]  /*0110*/  ULDC.64 UR4, c[0x0][0x198] ;  /* 0x0000660000047ab9 */ /* 0x000fe40000000a00 */
[----:B------:R-:W-:Y:S02]  /*0120*/  UIADD3 UR10, UP0, UR4, 0xf0, URZ ;  /* 0x000000f0040a7890 */ /* 0x000fe4000ff1e03f */
[----:B------:R-:W-:Y:S02]  /*0130*/  UIADD3 UR4, UP1, UR4, 0x1f0, URZ ;  /* 0x000001f004047890 */ /* 0x000fe4000ff3e03f */
[----:B------:R-:W-:Y:S02]  /*0140*/  UIADD3.X UR11, URZ, UR5, URZ, UP0, !UPT ;  /* 0x000000053f0b7290 */ /* 0x000fe400087fe43f */
[----:B------:R-:W-:-:S07]  /*0150*/  UIADD3.X UR5, URZ, UR5, URZ, UP1, !UPT ;  /* 0x000000053f057290 */ /* 0x000fce0008ffe43f */
[----:B------:R0:W-:Y:S02]  /*0160*/  UTMACCTL.PF [UR10] ;  /* 0x000000000a0079b9 */ /* 0x0001e40008040000 */
[----:B------:R0:W-:Y:S02]  /*0170*/  UTMACCTL.PF [UR4] ;  /* 0x00000000040079b9 */ /* 0x0001e40008040000 */
[----:B0-----:R-:W-:Y:S01]  /*0180*/  NOP ;  /* 0x0000000000007918 */ /* 0x001fe20000000000 */
.L_x_1:
[----:B------:R-:W-:Y:S05]  /*0190*/  BSYNC B0 ;  /* 0x0000000000007941 */ /* 0x000fea0003800000 */
.L_x_0:
[----:B------:R-:W0:Y:S01]  /*01a0*/  SHFL.IDX PT, R3, R0, RZ, 0x1f ;  /* 0x00001fff00037589 */ /* 0x000e2200000e0000 */
[----:B------:R-:W-:Y:S01]  /*01b0*/  UISETP.NE.AND UP0, UPT, UR8, 0x3, UPT ;  /* 0x000000030800788c */ /* 0x000fe2000bf05270 */
[----:B------:R-:W-:Y:S01]  /*01c0*/  ISETP.NE.AND P2, PT, RZ, UR6, PT ;  /* 0x00000006ff007c0c */ /* 0x000fe2000bf45270 */
[----:B------:R-:W-:Y:S02]  /*01d0*/  UIADD3 UR10, UR6, -0x1, URZ ;  /* 0xffffffff060a7890 */ /* 0x000fe4000fffe03f */
[----:B------:R-:W-:Y:S02]  /*01e0*/  UISETP.EQ.OR UP0, UPT, UR8, URZ, !UP0 ;  /* 0x0000003f0800728c */ /* 0x000fe4000c702670 */
[----:B------:R-:W-:Y:S02]  /*01f0*/  UISETP.GE.U32.AND UP1, UPT, UR10, 0x2, UPT ;  /* 0x000000020a00788c */ /* 0x000fe4000bf26070 */
[----:B------:R-:W-:-:S04]  /*0200*/  UISETP.EQ.AND UP0, UPT, UR6, URZ, UP0 ;  /* 0x0000003f0600728c */ /* 0x000fc80008702270 */
[----:B------:R-:W-:-:S04]  /*0210*/  USEL UR13, URZ, 0x1, !UP0 ;  /* 0x000000013f0d7887 */ /* 0x000fc8000c000000 */
[----:B------:R-:W-:Y:S01]  /*0220*/  USEL UR13, UR13, 0x2, UP1 ;  /* 0x000000020d0d7887 */ /* 0x000fe20008800000 */
[----:B0-----:R-:W-:-:S13]  /*0230*/  ISETP.NE.AND P0, PT, R3, RZ, PT ;  /* 0x000000ff0300720c */ /* 0x001fda0003f05270 */
[----:B------:R-:W-:Y:S05]  /*0240*/  @P0 BRA `(.L_x_2) ;  /* 0x0000000000580947 */ /* 0x000fea0003800000 */
[----:B------:R-:W0:Y:S01]  /*0250*/  S2UR UR9, SR_CgaCtaId ;  /* 0x00000000000979c3 */ /* 0x000e220000008800 */
[----:B------:R-:W-:Y:S01]  /*0260*/  UMOV UR4, 0x400 ;  /* 0x0000040000047882 */ /* 0x000fe20000000000 */
[----:B------:R-:W-:Y:S01]  /*0270*/  UMOV UR5, 0x1 ;  /* 0x0000000100057882 */ /* 0x000fe20000000000 */
[----:B------:R-:W-:Y:S01]  /*0280*/  UMOV UR6, 0x4 ;  /* 0x0000000400067882 */ /* 0x000fe20000000000 */
[----:B------:R-:W-:Y:S01]  /*0290*/  ELECT P0, URZ, PT ;  /* 0x00000000003f782f */ /* 0x000fe20003800000 */
[----:B------:R-:W-:-:S04]  /*02a0*/  UIADD3 UR6, -UR6, 0x100000, URZ ;  /* 0x0010000006067890 */ /* 0x000fc8000fffe13f */
[----:B------:R-:W-:Y:S02]  /*02b0*/  USHF.L.U32 UR7, UR6, 0xb, URZ ;  /* 0x0000000b06077899 */ /* 0x000fe4000800063f */
[----:B------:R-:W-:Y:S02]  /*02c0*/  USHF.L.U32 UR6, UR6, 0x1, URZ ;  /* 0x0000000106067899 */ /* 0x000fe4000800063f */
[----:B0-----:R-:W-:Y:S02]  /*02d0*/  ULEA UR9, UR9, UR4, 0x18 ;  /* 0x0000000409097291 */ /* 0x001fe4000f8ec03f */
[----:B------:R-:W-:-:S04]  /*02e0*/  UIADD3 UR4, -UR5, 0x100000, URZ ;  /* 0x0010000005047890 */ /* 0x000fc8000fffe13f */
[----:B------:R-:W-:Y:S02]  /*02f0*/  USHF.L.U32 UR5, UR4, 0xb, URZ ;  /* 0x0000000b04057899 */ /* 0x000fe4000800063f */
[----:B------:R-:W-:Y:S01]  /*0300*/  USHF.L.U32 UR4, UR4, 0x1, URZ ;  /* 0x0000000104047899 */ /* 0x000fe2000800063f */
[----:B------:R-:W0:Y:S11]  /*0310*/  FENCE.VIEW.ASYNC.S ;  /* 0x00000000000073c6 */ /* 0x000e360000000000 */
[----:B0-----:R0:W1:Y:S01]  /*0320*/  SYNCS.EXCH.64 URZ, [UR9], UR4 ;  /* 0x00000004093f75b2 */ /* 0x0010620008000100 */
[----:B------:R0:W2:Y:S01]  /*0330*/  SYNCS.EXCH.64 URZ, [UR9+0x20], UR6 ;  /* 0x00002006093f75b2 */ /* 0x0000a20008000100 */
[----:B------:R0:W3:Y:S01]  /*0340*/  SYNCS.EXCH.64 URZ, [UR9+0x8], UR4 ;  /* 0x00000804093f75b2 */ /* 0x0000e20008000100 */
[----:B------:R0:W4:Y:S01]  /*0350*/  SYNCS.EXCH.64 URZ, [UR9+0x28], UR6 ;  /* 0x00002806093f75b2 */ /* 0x0001220008000100 */
[----:B------:R0:W0:Y:S01]  /*0360*/  SYNCS.EXCH.64 URZ, [UR9+0x10], UR4 ;  /* 0x00001004093f75b2 */ /* 0x0000220008000100 */
[----:B------:R0:W0:Y:S01]  /*0370*/  SYNCS.EXCH.64 URZ, [UR9+0x30], UR6 ;  /* 0x00003006093f75b2 */ /* 0x0000220008000100 */
[----:B------:R0:W0:Y:S01]  /*0380*/  SYNCS.EXCH.64 URZ, [UR9+0x18], UR4 ;  /* 0x00001804093f75b2 */ /* 0x0000220008000100 */
[----:B------:R0:W0:Y:S01]  /*0390*/  SYNCS.EXCH.64 URZ, [UR9+0x38], UR6 ;  /* 0x00003806093f75b2 */ /* 0x0000220008000100 */
[----:B------:R-:W-:Y:S01]  /*03a0*/  NOP ;  /* 0x0000000000007918 */ /* 0x000fe20000000000 */
.L_x_2:
[----:B------:R-:W-:Y:S01]  /*03b0*/  SHF.R.S32.HI R4, RZ, 0x1f, R5 ;  /* 0x0000001fff047819 */ /* 0x000fe20000011405 */
[----:B------:R-:W5:Y:S01]  /*03c0*/  SHFL.IDX PT, R0, R0, RZ, 0x1f ;  /* 0x00001fff00007589 */ /* 0x000f6200000e0000 */
[----:B------:R-:W-:Y:S01]  /*03d0*/  ELECT P0, URZ, PT ;  /* 0x00000000003f782f */ /* 0x000fe20003800000 */
[----:B0-----:R-:W0:Y:S01]  /*03e0*/  S2UR UR9, SR_CTAID.X ;  /* 0x00000000000979c3 */ /* 0x001e220000002500 */
[----:B------:R-:W-:Y:S01]  /*03f0*/  LEA.HI R4, R4, R5, RZ, 0x7 ;  /* 0x0000000504047211 */ /* 0x000fe200078f38ff */
[----:B------:R-:W1:Y:S01]  /*0400*/  S2R R2, SR_CTAID.Y ;  /* 0x0000000000027919 */ /* 0x000e620000002600 */
[----:B------:R-:W-:Y:S01]  /*0410*/  SHF.R.S32.HI R6, RZ, 0x1f, R3 ;  /* 0x0000001fff067819 */ /* 0x000fe20000011403 */
[----:B------:R-:W-:Y:S01]  /*0420*/  ULDC UR4, c[0x0][0x154] ;  /* 0x0000550000047ab9 */ /* 0x000fe20000000800 */
[----:B------:R-:W-:Y:S01]  /*0430*/  LOP3.LUT R4, R4, 0xffffff80, RZ, 0xc0, !PT ;  /* 0xffffff8004047812 */ /* 0x000fe200078ec0ff */
[----:B------:R-:W-:Y:S01]  /*0440*/  NOP ;  /* 0x0000000000007918 */ /* 0x000fe20000000000 */
[----:B------:R-:W-:Y:S01]  /*0450*/  LEA.HI R6, R6, R3, RZ, 0x2 ;  /* 0x0000000306067211 */ /* 0x000fe200078f10ff */
[----:B------:R-:W2:Y:S01]  /*0460*/  LDC R13, c[0x0][0x148] ;  /* 0x00005200ff0d7b82 */ /* 0x000ea20000000800 */
[----:B------:R-:W-:Y:S01]  /*0470*/  NOP ;  /* 0x0000000000007918 */ /* 0x000fe20000000000 */
[----:B------:R-:W-:Y:S01]  /*0480*/  IMAD.IADD R4, R5, 0x1, -R4 ;  /* 0x0000000105047824 */ /* 0x000fe200078e0a04 */
[----:B------:R-:W-:-:S04]  /*0490*/  LOP3.LUT R6, R6, 0x3ffffffc, RZ, 0xc0, !PT ;  /* 0x3ffffffc06067812 */ /* 0x000fc800078ec0ff */
[----:B------:R-:W-:Y:S01]  /*04a0*/  SHF.R.S32.HI R5, RZ, 0x1f, R4 ;  /* 0x0000001fff057819 */ /* 0x000fe20000011404 */
[----:B------:R-:W-:Y:S01]  /*04b0*/  IMAD.IADD R6, R3, 0x1, -R6 ;  /* 0x0000000103067824 */ /* 0x000fe200078e0a06 */
[----:B------:R-:W3:Y:S02]  /*04c0*/  LDC R8, c[0x0][0x144] ;  /* 0x00005100ff087b82 */ /* 0x000ee40000000800 */
[----:B------:R-:W-:Y:S02]  /*04d0*/  LEA.HI R5, R5, R4, RZ, 0x3 ;  /* 0x0000000405057211 */ /* 0x000fe400078f18ff */
[----:B-----5:R-:W-:Y:S02]  /*04e0*/  ISETP.NE.OR P0, PT, R0, RZ, !P0 ;  /* 0x000000ff0000720c */ /* 0x020fe40004705670 */
[--C-:B------:R-:W-:Y:S02]  /*04f0*/  SHF.R.S32.HI R0, RZ, 0x3, R5.reuse ;  /* 0x00000003ff007819 */ /* 0x100fe40000011405 */
[----:B------:R-:W-:-:S04]  /*0500*/  SHF.R.S32.HI R5, RZ, 0x1f, R5 ;  /* 0x0000001fff057819 */ /* 0x000fc80000011405 */
[----:B------:R-:W-:-:S04]  /*0510*/  LEA.HI R5, R5, R0, RZ, 0x2 ;  /* 0x0000000005057211 */ /* 0x000fc800078f10ff */
[----:B------:R-:W-:Y:S01]  /*0520*/  LOP3.LUT R5, R5, 0xfffffffc, RZ, 0xc0, !PT ;  /* 0xfffffffc05057812 */ /* 0x000fe200078ec0ff */
[----:B------:R-:W-:Y:S01]  /*0530*/  VOTEU.ALL UP0, P0 ;  /* 0x00000000003f7886 */ /* 0x000fe20000000000 */
[----:B-1----:R-:W-:Y:S01]  /*0540*/  I2FP.F32.U32 R7, R2 ;  /* 0x0000000200077245 */ /* 0x002fe20000201000 */
[----:B------:R-:W-:Y:S02]  /*0550*/  VOTEU.ALL UP1, P0 ;  /* 0x00000000003f7886 */ /* 0x000fe40000020000 */
[----:B------:R-:W-:Y:S01]  /*0560*/  IMAD.IADD R5, R0, 0x1, -R5 ;  /* 0x0000000100057824 */ /* 0x000fe200078e0a05 */
[----:B------:R-:W1:Y:S01]  /*0570*/  @!UP0 S2UR UR7, SR_CgaCtaId ;  /* 0x00000000000789c3 */ /* 0x000e620000008800 */
[----:B0-----:R-:W-:Y:S01]  /*0580*/  I2FP.F32.U32 R0, UR9 ;  /* 0x0000000900007c45 */ /* 0x001fe20008201000 */
[----:B------:R-:W-:Y:S01]  /*0590*/  FMUL R9, R7, UR4 ;  /* 0x0000000407097c20 */ /* 0x000fe20008400000 */
[----:B------:R-:W-:Y:S01]  /*05a0*/  IMAD R5, R6, 0x4, R5 ;  /* 0x0000000406057824 */ /* 0x000fe200078e0205 */
[----:B------:R-:W-:Y:S01]  /*05b0*/  ULDC UR4, c[0x0][0x150] ;  /* 0x0000540000047ab9 */ /* 0x000fe20000000800 */
[----:B------:R-:W-:Y:S01]  /*05c0*/  @!UP0 UMOV UR6, 0x400 ;  /* 0x0000040000068882 */ /* 0x000fe20000000000 */
[----:B------:R-:W-:Y:S01]  /*05d0*/  FMUL R7, R0, UR4 ;  /* 0x0000000400077c20 */ /* 0x000fe20008400000 */
[----:B------:R-:W-:Y:S01]  /*05e0*/  IMAD.SHL.U32 R0, R5, 0x4, RZ ;  /* 0x0000000405007824 */ /* 0x000fe200078e00ff */
[----:B------:R-:W0:Y:S01]  /*05f0*/  LDC R6, c[0x0][0x140] ;  /* 0x00005000ff067b82 */ /* 0x000e220000000800 */
[----:B------:R-:W5:Y:S01]  /*0600*/  F2I.U32.TRUNC.NTZ R9, R9 ;  /* 0x0000000900097305 */ /* 0x000f62000020f000 */
[----:B------:R-:W-:-:S02]  /*0610*/  UMOV UR4, 0x20 ;  /* 0x0000002000047882 */ /* 0x000fc40000000000 */
[----:B------:R-:W-:Y:S01]  /*0620*/  LOP3.LUT R11, R5, 0xc, R0, 0x78, !PT ;  /* 0x0000000c050b7812 */ /* 0x000fe200078e7800 */
[----:B------:R-:W-:-:S04]  /*0630*/  @!UP0 UIADD3 UR4, -UR4, 0x100000, URZ ;  /* 0x0010000004048890 */ /* 0x000fc8000fffe13f */
[----:B------:R-:W-:Y:S02]  /*0640*/  @!UP0 USHF.L.U32 UR5, UR4, 0xb, URZ ;  /* 0x0000000b04058899 */ /* 0x000fe4000800063f */
[----:B------:R-:W-:Y:S01]  /*0650*/  @!UP0 USHF.L.U32 UR4, UR4, 0x1, URZ ;  /* 0x0000000104048899 */ /* 0x000fe2000800063f */
[----:B------:R-:W4:Y:S01]  /*0660*/  F2I.U32.TRUNC.NTZ R7, R7 ;  /* 0x0000000700077305 */ /* 0x000f22000020f000 */
[----:B------:R0:W-:Y:S01]  /*0670*/  STL [R1+0x458], R11 ;  /* 0x0004580b01007387 */ /* 0x0001e20000100800 */
[----:B-----5:R-:W-:Y:S01]  /*0680*/  IMAD.MOV R14, RZ, RZ, -R9 ;  /* 0x000000ffff0e7224 */ /* 0x020fe200078e0a09 */
[----:B-1----:R-:W-:Y:S01]  /*0690*/  @!UP0 ULEA UR6, UR7, UR6, 0x18 ;  /* 0x0000000607068291 */ /* 0x002fe2000f8ec03f */
[----:B------:R-:W-:Y:S02]  /*06a0*/  VOTEU.ALL UP0, P0 ;  /* 0x00000000003f7886 */ /* 0x000fe40000000000 */
[----:B--2---:R-:W-:Y:S01]  /*06b0*/  IMAD R0, R13, R14, R2 ;  /* 0x0000000e0d007224 */ /* 0x004fe200078e0202 */
[----:B------:R-:W-:-:S02]  /*06c0*/  LOP3.LUT P0, RZ, R4, 0x7, RZ, 0xc0, !PT ;  /* 0x0000000704ff7812 */ /* 0x000fc4000780c0ff */
[----:B0-----:R-:W-:Y:S01]  /*06d0*/  ISETP.EQ.U32.AND P3, PT, R6, 0x1, PT ;  /* 0x000000010600780c */ /* 0x001fe20003f62070 */
[----:B----4-:R-:W-:Y:S01]  /*06e0*/  IMAD.MOV R7, RZ, RZ, -R7 ;  /* 0x000000ffff077224 */ /* 0x010fe200078e0a07 */
[----:B------:R-:W-:Y:S02]  /*06f0*/  ISETP.NE.AND P1, PT, R0, R11, PT ;  /* 0x0000000b0000720c */ /* 0x000fe40003f25270 */
[----:B------:R-:W-:Y:S01]  /*0700*/  ISETP.LT.U32.AND P0, PT, R11, 0x2, !P0 ;  /* 0x000000020b00780c */ /* 0x000fe20004701070 */
[----:B---3--:R-:W-:Y:S01]  /*0710*/  IMAD R10, R8, R7, UR9 ;  /* 0x00000009080a7e24 */ /* 0x008fe2000f8e0207 */
[----:B------:R-:W0:Y:S02]  /*0720*/  FENCE.VIEW.ASYNC.S ;  /* 0x00000000000073c6 */ /* 0x000e240000000000 */
[----:B0-----:R0:W1:Y:S02]  /*0730*/  @!UP0 SYNCS.EXCH.64 URZ, [UR6+0x50], UR4 ;  /* 0x00005004063f85b2 */ /* 0x0010640008000100 */
[----:B------:R-:W-:-:S04]  /*0740*/  ISETP.EQ.OR P1, PT, R10, RZ, !P1 ;  /* 0x000000ff0a00720c */ /* 0x000fc80004f22670 */
[----:B------:R-:W-:Y:S01]  /*0750*/  PLOP3.LUT P0, PT, P0, P1, PT, 0x80, 0x0 ;  /* 0x000000000000781c */ /* 0x000fe20000703070 */
[----:B------:R0:W2:Y:S01]  /*0760*/  @!UP1 SYNCS.EXCH.64 URZ, [UR6+0x58], UR4 ;  /* 0x00005804063f95b2 */ /* 0x0000a20008000100 */
[----:B------:R-:W-:Y:S01]  /*0770*/  NOP ;  /* 0x0000000000007918 */ /* 0x000fe20000000000 */
[----:B------:R-:W-:Y:S10]  /*0780*/  @!P3 BRA `(.L_x_3) ;  /* 0x000000000008b947 */ /* 0x000ff40003800000 */
[----:B-12---:R-:W-:Y:S01]  /*0790*/  UCGABAR_ARV ;  /* 0x00000000000079c7 */ /* 0x006fe20008000000 */
[----:B------:R-:W-:Y:S05]  /*07a0*/  BRA `(.L_x_4) ;  /* 0x0000000000047947 */ /* 0x000fea0003800000 */
.L_x_3:
[----:B-12---:R-:W-:Y:S01]  /*07b0*/  NOP ;  /* 0x0000000000007918 */ /* 0x006fe20000000000 */
.L_x_4:
[----:B------:R-:W1:Y:S01]  /*07c0*/  LDC R0, c[0x0][0x65c] ;  /* 0x00019700ff007b82 */ /* 0x000e620000000800 */
[----:B------:R-:W-:Y:S02]  /*07d0*/  IMAD.U32 R4, RZ, RZ, UR9 ;  /* 0x00000009ff047e24 */ /* 0x000fe4000f8e00ff */
[----:B------:R-:W-:Y:S01]  /*07e0*/  IMAD.MOV.U32 R5, RZ, RZ, RZ ;  /* 0x000000ffff057224 */ /* 0x000fe200078e00ff */
[----:B-1----:R-:W-:-:S13]  /*07f0*/  ISETP.NE.AND P4, PT, R0, 0x1, PT ;  /* 0x000000010000780c */ /* 0x002fda0003f85270 */
[----:B------:R-:W1:Y:S01]  /*0800*/  @P4 LDC R7, c[0x0][0x10] ;  /* 0x00000400ff074b82 */ /* 0x000e620000000800 */
[----:B------:R-:W-:Y:S02]  /*0810*/  @P4 IMAD.MOV.U32 R3, RZ, RZ, RZ ;  /* 0x000000ffff034224 */ /* 0x000fe400078e00ff */
[----:B------:R-:W-:-:S05]  /*0820*/  @P4 IMAD.MOV.U32 R11, RZ, RZ, RZ ;  /* 0x000000ffff0b4224 */ /* 0x000fca00078e00ff */
[----:B------:R-:W2:Y:S01]  /*0830*/  @!P4 LDC R9, c[0x0][0xc] ;  /* 0x00000300ff09cb82 */ /* 0x000ea20000000800 */
[----:B-1----:R-:W-:-:S04]  /*0840*/  @P4 IMAD.WIDE.U32 R6, R7, UR9, R2 ;  /* 0x0000000907064c25 */ /* 0x002fc8000f8e0002 */
[----:B------:R-:W-:Y:S02]  /*0850*/  @P4 IMAD.MOV.U32 R8, RZ, RZ, R6 ;  /* 0x000000ffff084224 */ /* 0x000fe400078e0006 */
[----:B------:R-:W-:Y:S02]  /*0860*/  @P4 IMAD.IADD R15, R7, 0x1, R11 ;  /* 0x00000001070f4824 */ /* 0x000fe400078e020b */
[----:B--2---:R-:W-:-:S04]  /*0870*/  @!P4 IMAD.WIDE.U32 R4, R2, R9, R4 ;  /* 0x000000090204c225 */ /* 0x004fc800078e0004 */
[----:B------:R-:W-:Y:S02]  /*0880*/  @!P4 IMAD.MOV.U32 R8, RZ, RZ, R4 ;  /* 0x000000ffff08c224 */ /* 0x000fe400078e0004 */
[----:B------:R-:W-:-:S03]  /*0890*/  @!P4 IMAD.MOV.U32 R15, RZ, RZ, R5 ;  /* 0x000000ffff0fc224 */ /* 0x000fc600078e0005 */
[----:B------:R1:W-:Y:S04]  /*08a0*/  STL [R1+0x460], R8 ;  /* 0x0004600801007387 */ /* 0x0003e80000100800 */
[----:B------:R1:W-:Y:S01]  /*08b0*/  STL [R1+0x45c], R15 ;  /* 0x00045c0f01007387 */ /* 0x0003e20000100800 */
[----:B------:R-:W-:Y:S05]  /*08c0*/  @!P3 BRA `(.L_x_5) ;  /* 0x00000000000cb947 */ /* 0x000fea0003800000 */
[----:B------:R-:W-:Y:S01]  /*08d0*/  UCGABAR_WAIT ;  /* 0x0000000000007dc7 */ /* 0x000fe20008000000 */
[----:B------:R-:W-:Y:S01]  /*08e0*/  CCTL.IVALL ;  /* 0x00000000ff00798f */ /* 0x000fe20002000000 */
[----:B------:R-:W-:Y:S05]  /*08f0*/  BRA `(.L_x_6) ;  /* 0x0000000000047947 */ /* 0x000fea0003800000 */
.L_x_5:
[----:B------:R-:W-:Y:S06]  /*0900*/  BAR.SYNC.DEFER_BLOCKING 0x0 ;  /* 0x0000000000007b1d */ /* 0x000fec0000010000 */
.L_x_6:
[----:B------:R-:W-:Y:S05]  /*0910*/  @!P2 BRA `(.L_x_7) ;  /* 0x00000214004ca947 */ /* 0x000fea0003800000 */
[----:B------:R-:W-:-:S06]  /*0920*/  UISETP.GT.U32.AND UP0, UPT, UR10, 0x1, UPT ;  /* 0x000000010a00788c */ /* 0x000fcc000bf04070 */
[----:B------:R-:W-:-:S13]  /*0930*/  PLOP3.LUT P1, PT, PT, PT, UP0, 0x80, 0x0 ;  /* 0x000000000000781c */ /* 0x000fda0003f2f008 */
[----:B0-----:R-:W-:Y:S05]  /*0940*/  @P1 EXIT ;  /* 0x000000000000194d */ /* 0x001fea0003800000 */
[----:B------:R-:W-:Y:S01]  /*0950*/  IMAD.MOV.U32 R5, RZ, RZ, -0x1 ;  /* 0xffffffffff057424 */ /* 0x000fe200078e00ff */
[----:B------:R-:W-:Y:S01]  /*0960*/  ULDC.64 UR4, c[0x0][0x650] ;  /* 0x0001940000047ab9 */ /* 0x000fe20000000a00 */
[----:B------:R-:W-:Y:S01]  /*0970*/  IMAD.MOV.U32 R4, RZ, RZ, -0x1 ;  /* 0xffffffffff047424 */ /* 0x000fe200078e00ff */
[----:B------:R-:W-:Y:S01]  /*0980*/  ISETP.GE.U32.AND P1, PT, R8, UR4, PT ;  /* 0x0000000408007c0c */ /* 0x000fe2000bf26070 */
[----:B------:R-:W-:Y:S01]  /*0990*/  UMOV UR14, 0xffffffff ;  /* 0xffffffff000e7882 */ /* 0x000fe20000000000 */
[----:B------:R0:W-:Y:S01]  /*09a0*/  STL [R1+0x468], R5 ;  /* 0x0004680501007387 */ /* 0x0001e20000100800 */
[----:B------:R-:W-:Y:S02]  /*09b0*/  PRMT R0, RZ, 0x7610, R0 ;  /* 0x00007610ff007816 */ /* 0x000fe40000000000 */
[----:B------:R-:W-:Y:S01]  /*09c0*/  ISETP.GE.U32.AND.EX P1, PT, R15, UR5, PT, P1 ;  /* 0x000000050f007c0c */ /* 0x000fe2000bf26110 */
[----:B------:R0:W-:-:S12]  /*09d0*/  STL [R1+0x464], R4 ;  /* 0x0004640401007387 */ /* 0x0001d80000100800 */
[----:B0-----:R-:W-:Y:S05]  /*09e0*/  @P1 BRA `(.L_x_8) ;  /* 0x00000004003c1947 */ /* 0x001fea0003800000 */
[----:B------:R-:W-:Y:S01]  /*09f0*/  ULDC.64 UR14, c[0x0][0x628] ;  /* 0x00018a00000e7ab9 */ /* 0x000fe20000000a00 */
[----:B------:R-:W0:Y:S01]  /*0a00*/  LDC.64 R6, c[0x0][0x620] ;  /* 0x00018800ff067b82 */ /* 0x000e220000000a00 */
[----:B------:R-:W-:Y:S01]  /*0a10*/  ISETP.NE.U32.AND P1, PT, RZ, UR14, PT ;  /* 0x0000000eff007c0c */ /* 0x000fe2000bf25070 */
[----:B------:R-:W-:Y:S01]  /*0a20*/  ULDC UR11, c[0x0][0x630] ;  /* 0x00018c00000b7ab9 */ /* 0x000fe20000000800 */
[----:B------:R-:W-:Y:S02]  /*0a30*/  R2UR UR4, R8 ;  /* 0x00000000080472ca */ /* 0x000fe400000e0000 */
[----:B------:R-:W-:Y:S02]  /*0a40*/  ISETP.NE.AND.EX P1, PT, RZ, UR15, PT, P1 ;  /* 0x0000000fff007c0c */ /* 0x000fe4000bf25310 */
[----:B------:R-:W-:-:S11]  /*0a50*/  R2UR UR5, R15 ;  /* 0x000000000f0572ca */ /* 0x000fd600000e0000 */
[----:B------:R-:W-:Y:S05]  /*0a60*/  @!P1 BRA `(.L_x_9) ;  /* 0x0000000000309947 */ /* 0x000fea0003800000 */
[----:B------:R-:W-:Y:S01]  /*0a70*/  R2UR UR4, R8 ;  /* 0x00000000080472ca */ /* 0x000fe200000e0000 */
[----:B------:R-:W-:Y:S01]  /*0a80*/  ULDC UR8, c[0x0][0x634] ;  /* 0x00018d0000087ab9 */ /* 0x000fe20000000800 */
[----:B------:R-:W-:-:S11]  /*0a90*/  R2UR UR10, R15 ;  /* 0x000000000f0a72ca */ /* 0x000fd600000e0000 */
[----:B------:R-:W-:-:S04]  /*0aa0*/  UIADD3 UR8, UP0, UR4, UR8, URZ ;  /* 0x0000000804087290 */ /* 0x000fc8000ff1e03f */
[----:B------:R-:W-:-:S04]  /*0ab0*/  UIADD3.X UR10, URZ, UR10, URZ, UP0, !UPT ;  /* 0x0000000a3f0a7290 */ /* 0x000fc800087fe43f */
[----:B------:R-:W-:-:S04]  /*0ac0*/  UIMAD.WIDE.U32 UR4, UR10, UR14, URZ ;  /* 0x0000000e0a0472a5 */ /* 0x000fc8000f8e003f */
[----:B------:R-:W-:Y:S02]  /*0ad0*/  UIMAD.WIDE.U32 UR6, UP0, UR8, UR15, UR4 ;  /* 0x0000000f080672a5 */ /* 0x000fe4000f800004 */
[----:B------:R-:W-:Y:S02]  /*0ae0*/  UIMAD.WIDE.U32 UR4, UR8, UR14, URZ ;  /* 0x0000000e080472a5 */ /* 0x000fe4000f8e003f */
[----:B------:R-:W-:Y:S02]  /*0af0*/  UIADD3.X UR9, URZ, URZ, URZ, UP0, !UPT ;  /* 0x0000003f3f097290 */ /* 0x000fe400087fe43f */
[----:B------:R-:W-:Y:S01]  /*0b00*/  UIADD3 URZ, UP0, UR5, UR6, URZ ;  /* 0x00000006053f7290 */ /* 0x000fe2000ff1e03f */
[----:B------:R-:W-:-:S03]  /*0b10*/  UMOV UR8, UR7 ;  /* 0x0000000700087c82 */ /* 0x000fc60008000000 */
[----:B------:R-:W-:-:S12]  /*0b20*/  UIMAD.WIDE.U32.X UR4, UR10, UR15, UR8, UP0 ;  /* 0x0000000f0a0472a5 */ /* 0x000fd800080e0408 */
.L_x_9:
[----:B------:R-:W-:Y:S01]  /*0b30*/  USHF.R.U64 UR14, UR4, UR11, UR5 ;  /* 0x0000000b040e7299 */ /* 0x000fe20008001205 */
[----:B------:R-:W2:Y:S01]  /*0b40*/  LDC.64 R22, c[0x0][0x640] ;  /* 0x00019000ff167b82 */ /* 0x000ea20000000a00 */
[----:B------:R-:W-:Y:S01]  /*0b50*/  USHF.R.U32.HI UR4, URZ, UR11, UR5 ;  /* 0x0000000b3f047299 */ /* 0x000fe20008011605 */
[----:B------:R-:W-:Y:S02]  /*0b60*/  IMAD.MOV.U32 R4, RZ, RZ, R8 ;  /* 0x000000ffff047224 */ /* 0x000fe400078e0008 */
[----:B------:R-:W-:Y:S01]  /*0b70*/  IMAD R21, R13, R14, R2 ;  /* 0x0000000e0d157224 */ /* 0x000fe200078e0202 */
[----:B------:R-:W-:Y:S01]  /*0b80*/  IADD3 R3, P1, RZ, -UR14, RZ ;  /* 0x8000000eff037c10 */ /* 0x000fe2000ff3e0ff */
[----:B------:R-:W-:Y:S02]  /*0b90*/  IMAD.MOV.U32 R13, RZ, RZ, 0x1 ;  /* 0x00000001ff0d7424 */ /* 0x000fe400078e00ff */
[----:B------:R-:W1:Y:S02]  /*0ba0*/  LDC R12, c[0x0][0x618] ;  /* 0x00018600ff0c7b82 */ /* 0x000e640000000800 */
[----:B------:R-:W-:-:S04]  /*0bb0*/  IMAD.X R5, RZ, RZ, ~UR4, P1 ;  /* 0x80000004ff057e24 */ /* 0x000fc800088e06ff */
[-C--:B0-----:R-:W-:Y:S02]  /*0bc0*/  IMAD R0, R5, R6.reuse, RZ ;  /* 0x0000000605007224 */ /* 0x081fe400078e02ff */
[----:B------:R-:W0:Y:S01]  /*0bd0*/  LDC R16, c[0x0][0x608] ;  /* 0x00018200ff107b82 */ /* 0x000e220000000800 */
[----:B------:R-:W-:Y:S02]  /*0be0*/  IMAD.MOV.U32 R5, RZ, RZ, R15 ;  /* 0x000000ffff057224 */ /* 0x000fe400078e000f */
[----:B------:R-:W-:-:S05]  /*0bf0*/  IMAD.WIDE.U32 R4, R3, R6, R4 ;  /* 0x0000000603047225 */ /* 0x000fca00078e0004 */
[----:B------:R-:W3:Y:S01]  /*0c00*/  LDC R20, c[0x0][0x658] ;  /* 0x00019600ff147b82 */ /* 0x000ee20000000800 */
[----:B------:R-:W-:Y:S01]  /*0c10*/  IMAD R3, R3, R7, R0 ;  /* 0x0000000703037224 */ /* 0x000fe200078e0200 */
[----:B--2---:R-:W-:-:S03]  /*0c20*/  ISETP.NE.U32.AND P1, PT, R22, RZ, PT ;  /* 0x000000ff1600720c */ /* 0x004fc60003f25070 */
[----:B------:R-:W-:Y:S01]  /*0c30*/  IMAD.IADD R3, R5, 0x1, R3 ;  /* 0x0000000105037824 */ /* 0x000fe200078e0203 */
[----:B------:R-:W-:Y:S01]  /*0c40*/  ISETP.NE.AND.EX P1, PT, R23, RZ, PT, P1 ;  /* 0x000000ff1700720c */ /* 0x000fe20003f25310 */
[----:B------:R-:W-:Y:S01]  /*0c50*/  IMAD.MOV.U32 R5, RZ, RZ, -0x1 ;  /* 0xffffffffff057424 */ /* 0x000fe200078e00ff */
[----:B------:R-:W2:Y:S02]  /*0c60*/  LDC R18, c[0x0][0x600] ;  /* 0x00018000ff127b82 */ /* 0x000ea40000000800 */
[-CC-:B-1----:R-:W-:Y:S02]  /*0c70*/  SHF.R.U64 R8, R4, R12.reuse, R3.reuse ;  /* 0x0000000c04087219 */ /* 0x182fe40000001203 */
[----:B------:R-:W-:-:S04]  /*0c80*/  SHF.R.U32.HI R3, RZ, R12, R3 ;  /* 0x0000000cff037219 */ /* 0x000fc80000011603 */
[----:B------:R-:W1:Y:S01]  /*0c90*/  LDC R11, c[0x0][0x648] ;  /* 0x00019200ff0b7b82 */ /* 0x000e620000000800 */
[-CC-:B0-----:R-:W-:Y:S02]  /*0ca0*/  SHF.R.U64 R19, R8, R16.reuse, R3.reuse ;  /* 0x0000001008137219 */ /* 0x181fe40000001203 */
[----:B------:R-:W-:-:S05]  /*0cb0*/  SHF.R.U32.HI R3, RZ, R16, R3 ;  /* 0x00000010ff037219 */ /* 0x000fca0000011603 */
[----:B------:R-:W0:Y:S01]  /*0cc0*/  LDC R15, c[0x0][0x638] ;  /* 0x00018e00ff0f7b82 */ /* 0x000e220000000800 */
[-CC-:B---3--:R-:W-:Y:S02]  /*0cd0*/  SHF.R.U64 R12, R19, R20.reuse, R3.reuse ;  /* 0x00000014130c7219 */ /* 0x188fe40000001203 */
[-C--:B------:R-:W-:Y:S02]  /*0ce0*/  SHF.L.U32 R0, R5, R20.reuse, RZ ;  /* 0x0000001405007219 */ /* 0x080fe400000006ff */
[----:B------:R-:W-:Y:S01]  /*0cf0*/  SHF.R.U32.HI R3, RZ, R20, R3 ;  /* 0x00000014ff037219 */ /* 0x000fe20000011603 */
[----:B------:R-:W-:Y:S01]  /*0d00*/  IMAD.MOV.U32 R2, RZ, RZ, R12 ;  /* 0x000000ffff027224 */ /* 0x000fe200078e000c */
[----:B------:R-:W-:Y:S01]  /*0d10*/  LOP3.LUT R0, RZ, R0, RZ, 0x33, !PT ;  /* 0x00000000ff007212 */ /* 0x000fe200078e33ff */
[----:B------:R-:W3:Y:S01]  /*0d20*/  LDC R17, c[0x0][0x610] ;  /* 0x00018400ff117b82 */ /* 0x000ee20000000800 */
[----:B------:R-:W-:Y:S05]  /*0d30*/  @!P1 BRA `(.L_x_10) ;  /* 0x0000000000289947 */ /* 0x000fea0003800000 */
[----:B------:R-:W4:Y:S02]  /*0d40*/  LDC R7, c[0x0][0x64c] ;  /* 0x00019300ff077b82 */ /* 0x000f240000000800 */
[----:B----4-:R-:W-:-:S05]  /*0d50*/  IADD3 R7, P1, R12, R7, RZ ;  /* 0x000000070c077210 */ /* 0x010fca0007f3e0ff */
[----:B------:R-:W-:-:S04]  /*0d60*/  IMAD.X R9, RZ, RZ, R3, P1 ;  /* 0x000000ffff097224 */ /* 0x000fc800008e0603 */
[----:B------:R-:W-:-:S04]  /*0d70*/  IMAD.WIDE.U32 R2, R9, R22, RZ ;  /* 0x0000001609027225 */ /* 0x000fc800078e00ff */
[----:B------:R-:W-:-:S04]  /*0d80*/  IMAD.WIDE.U32 R4, P1, R7, R23, R2 ;  /* 0x0000001707047225 */ /* 0x000fc80007820002 */
[----:B------:R-:W-:-:S04]  /*0d90*/  IMAD.WIDE.U32 R2, R7, R22, RZ ;  /* 0x0000001607027225 */ /* 0x000fc800078e00ff */
[----:B------:R-:W-:Y:S01]  /*0da0*/  IMAD.X R7, RZ, RZ, RZ, P1 ;  /* 0x000000ffff077224 */ /* 0x000fe200008e06ff */
[----:B------:R-:W-:Y:S01]  /*0db0*/  IADD3 RZ, P1, R3, R4, RZ ;  /* 0x0000000403ff7210 */ /* 0x000fe20007f3e0ff */
[----:B------:R-:W-:-:S04]  /*0dc0*/  IMAD.MOV.U32 R6, RZ, RZ, R5 ;  /* 0x000000ffff067224 */ /* 0x000fc800078e0005 */
[----:B------:R-:W-:-:S08]  /*0dd0*/  IMAD.WIDE.U32.X R2, R9, R23, R6, P1 ;  /* 0x0000001709027225 */ /* 0x000fd000008e0406 */
.L_x_10:
[----:B-1----:R-:W-:Y:S01]  /*0de0*/  SHF.R.U64 R4, R2, R11, R3 ;  /* 0x0000000b02047219 */ /* 0x002fe20000001203 */
[----:B--2---:R-:W-:Y:S01]  /*0df0*/  VIADD R5, R18, 0xffffffff ;  /* 0xffffffff12057836 */ /* 0x004fe20000000000 */
[----:B------:R-:W-:Y:S02]  /*0e00*/  SHF.L.U32 R2, R13, R20, RZ ;  /* 0x000000140d027219 */ /* 0x000fe400000006ff */
[----:B------:R-:W-:Y:S01]  /*0e10*/  LOP3.LUT R3, R19, R0, RZ, 0xc0, !PT ;  /* 0x0000000013037212 */ /* 0x000fe200078ec0ff */
[----:B------:R-:W-:Y:S01]  /*0e20*/  IMAD.MOV R6, RZ, RZ, -R4 ;  /* 0x000000ffff067224 */ /* 0x000fe200078e0a04 */
[----:B------:R-:W-:Y:S02]  /*0e30*/  SEL R0, R10, R21, !P4 ;  /* 0x000000150a007207 */ /* 0x000fe40006000000 */
[----:B------:R-:W-:Y:S01]  /*0e40*/  LOP3.LUT R5, R8, R5, RZ, 0xc0, !PT ;  /* 0x0000000508057212 */ /* 0x000fe200078ec0ff */
[----:B------:R-:W-:Y:S02]  /*0e50*/  IMAD R7, R2, R4, R3 ;  /* 0x0000000402077224 */ /* 0x000fe400078e0203 */
[----:B0-----:R-:W-:-:S02]  /*0e60*/  IMAD R3, R6, R15, R12 ;  /* 0x0000000f06037224 */ /* 0x001fc400078e020c */
[----:B---3--:R-:W-:Y:S02]  /*0e70*/  IMAD R2, R7, R17, R0 ;  /* 0x0000001107027224 */ /* 0x008fe400078e0200 */
[----:B------:R-:W-:Y:S02]  /*0e80*/  IMAD R3, R3, R18, R5 ;  /* 0x0000001203037224 */ /* 0x000fe400078e0205 */
[----:B------:R-:W-:-:S03]  /*0e90*/  IMAD.MOV.U32 R0, RZ, RZ, 0x1 ;  /* 0x00000001ff007424 */ /* 0x000fc600078e00ff */
[----:B------:R-:W-:Y:S02]  /*0ea0*/  SEL R4, R3, R2, !P4 ;  /* 0x0000000203047207 */ /* 0x000fe40006000000 */
[----:B------:R-:W-:-:S03]  /*0eb0*/  SEL R2, R2, R3, !P4 ;  /* 0x0000000302027207 */ /* 0x000fc60006000000 */
[----:B------:R0:W-:Y:S04]  /*0ec0*/  STL [R1+0x464], R4 ;  /* 0x0004640401007387 */ /* 0x0001e80000100800 */
[----:B------:R0:W-:Y:S02]  /*0ed0*/  STL [R1+0x468], R2 ;  /* 0x0004680201007387 */ /* 0x0001e40000100800 */
.L_x_8:
[----:B------:R-:W-:-:S08]  /*0ee0*/  NOP ;  /* 0x0000000000007918 */ /* 0x000fd00000000000 */
[----:B------:R-:W2:Y:S02]  /*0ef0*/  USETMAXREG.TRY_ALLOC.CTAPOOL UP0, 0xf0 ;  /* 0x000000f0000079c8 */ /* 0x000ea40008000600 */
[----:B--2---:R-:W-:-:S13]  /*0f00*/  PLOP3.LUT P1, PT, PT, PT, UP0, 0x80, 0x0 ;  /* 0x000000000000781c */ /* 0x004fda0003f2f008 */
[----:B------:R-:W-:Y:S05]  /*0f10*/  @!P1 BRA `(.L_x_8) ;  /* 0xfffffffc00f09947 */ /* 0x000fea000383ffff */
[----:B------:R-:W-:Y:S01]  /*0f20*/  ULDC.64 UR4, c[0x0][0x598] ;  /* 0x0001660000047ab9 */ /* 0x000fe20000000a00 */
[----:B------:R-:W-:Y:S01]  /*0f30*/  ULDC.64 UR18, c[0x0][0x208] ;  /* 0x0000820000127ab9 */ /* 0x000fe20000000a00 */
[----:B------:R-:W-:-:S04]  /*0f40*/  ISETP.NE.U32.AND P1, PT, RZ, UR4, PT ;  /* 0x00000004ff007c0c */ /* 0x000fc8000bf25070 */
[----:B------:R-:W-:-:S13]  /*0f50*/  ISETP.NE.AND.EX P1, PT, RZ, UR5, PT, P1 ;  /* 0x00000005ff007c0c */ /* 0x000fda000bf25310 */
[----:B------:R-:W-:Y:S05]  /*0f60*/  @!P1 BRA `(.L_x_11) ;  /* 0x0000000000209947 */ /* 0x000fea0003800000 */
[----:B0-----:R-:W0:Y:S02]  /*0f70*/  LDC.64 R2, c[0x0][0x598] ;  /* 0x00016600ff027b82 */ /* 0x001e240000000a00 */
[----:B0-----:R-:W2:Y:S02]  /*0f80*/  LDG.E.64 R2, desc[UR18][R2.64] ;  /* 0x0000001202027981 */ /* 0x001ea4000c1e1b00 */
[----:B--2---:R-:W-:-:S04]  /*0f90*/  ISETP.NE.U32.AND P1, PT, R2, RZ, PT ;  /* 0x000000ff0200720c */ /* 0x004fc80003f25070 */
[----:B------:R-:W-:-:S13]  /*0fa0*/  ISETP.NE.AND.EX P1, PT, R3, RZ, PT, P1 ;  /* 0x000000ff0300720c */ /* 0x000fda0003f25310 */
[----:B------:R-:W-:Y:S05]  /*0fb0*/  @!P1 BRA `(.L_x_11) ;  /* 0x00000000000c9947 */ /* 0x000fea0003800000 */
[----:B------:R-:W2:Y:S02]  /*0fc0*/  LD.E R2, desc[UR18][R2.64] ;  /* 0x0000001202027980 */ /* 0x000ea4000c101900 */
[----:B--2---:R-:W-:Y:S01]  /*0fd0*/  R2UR UR20, R2 ;  /* 0x00000000021472ca */ /* 0x004fe200000e0000 */
[----:B------:R-:W-:-:S14]  /*0fe0*/  BRA `(.L_x_12) ;  /* 0x0000000000247947 */ /* 0x000fdc0003800000 */
.L_x_11:
[----:B------:R-:W-:Y:S02]  /*0ff0*/  ULDC.64 UR4, c[0x0][0x588] ;  /* 0x0001620000047ab9 */ /* 0x000fe40000000a00 */
[----:B------:R-:W-:-:S04]  /*1000*/  ISETP.NE.U32.AND P1, PT, RZ, UR4, PT ;  /* 0x00000004ff007c0c */ /* 0x000fc8000bf25070 */
[----:B------:R-:W-:-:S13]  /*1010*/  ISETP.NE.AND.EX P1, PT, RZ, UR5, PT, P1 ;  /* 0x00000005ff007c0c */ /* 0x000fda000bf25310 */
[----:B------:R-:W-:Y:S05]  /*1020*/  @!P1 BRA `(.L_x_13) ;  /* 0x0000000000109947 */ /* 0x000fea0003800000 */
[----:B0-----:R-:W0:Y:S02]  /*1030*/  LDC.64 R2, c[0x0][0x588] ;  /* 0x00016200ff027b82 */ /* 0x001e240000000a00 */
[----:B0-----:R-:W2:Y:S02]  /*1040*/  LDG.E R2, desc[UR18][R2.64] ;  /* 0x0000001202027981 */ /* 0x001ea4000c1e1900 */
[----:B--2---:R-:W-:Y:S01]  /*1050*/  R2UR UR20, R2 ;  /* 0x00000000021472ca */ /* 0x004fe200000e0000 */
[----:B------:R-:W-:-:S14]  /*1060*/  BRA `(.L_x_12) ;  /* 0x0000000000047947 */ /* 0x000fdc0003800000 */
.L_x_13:
[----:B------:R-:W-:-:S05]  /*1070*/  ULDC UR20, c[0x0][0x580] ;  /* 0x0001600000147ab9 */ /* 0x000fca0000000800 */
.L_x_12:
[----:B------:R-:W-:Y:S02]  /*1080*/  ULDC.64 UR4, c[0x0][0x5a0] ;  /* 0x0001680000047ab9 */ /* 0x000fe40000000a00 */
        /* <DEDUP_REMOVED lines=11> */
.L_x_14:
        /* <DEDUP_REMOVED lines=8> */
.L_x_16:
[----:B------:R-:W-:-:S05]  /*11c0*/  ULDC UR21, c[0x0][0x584] ;  /* 0x0001610000157ab9 */ /* 0x000fca0000000800 */
.L_x_15:
[----:B------:R-:W-:-:S13]  /*11d0*/  LOP3.LUT P1, RZ, R0, 0xff, RZ, 0xc0, !PT ;  /* 0x000000ff00ff7812 */ /* 0x000fda000782c0ff */
[----:B------:R-:W-:Y:S05]  /*11e0*/  @!P1 EXIT ;  /* 0x000000000000994d */ /* 0x000fea0003800000 */
[----:B------:R-:W-:Y:S01]  /*11f0*/  ULDC UR4, c[0x0][0x28c] ;  /* 0x0000a30000047ab9 */ /* 0x000fe20000000800 */
[----:B------:R-:W-:Y:S02]  /*1200*/  ULOP3.LUT UR22, UR13, 0x1, URZ, 0xfc, !UPT ;  /* 0x000000010d167892 */ /* 0x000fe4000f8efc3f */
[----:B------:R-:W-:-:S04]  /*1210*/  UIADD3 UR4, UR4, 0x1f, URZ ;  /* 0x0000001f04047890 */ /* 0x000fc8000fffe03f */
[----:B------:R-:W-:-:S04]  /*1220*/  USHF.R.S32.HI UR5, URZ, 0x1f, UR4 ;  /* 0x0000001f3f057899 */ /* 0x000fc80008011404 */
[----:B------:R-:W-:-:S03]  /*1230*/  ULEA.HI UR5, UR5, UR4, URZ, 0x5 ;  /* 0x0000000405057291 */ /* 0x000fc6000f8f283f */
[----:B------:R-:W-:Y:S01]  /*1240*/  UMOV UR4, URZ ;  /* 0x0000003f00047c82 */ /* 0x000fe20008000000 */
[----:B------:R-:W-:-:S03]  /*1250*/  USHF.R.S32.HI UR12, URZ, 0x5, UR5 ;  /* 0x000000053f0c7899 */ /* 0x000fc60008011405 */
[----:B------:R-:W-:-:S09]  /*1260*/  UMOV UR5, URZ ;  /* 0x0000003f00057c82 */ /* 0x000fd20008000000 */
.L_x_553:
[----:B------:R-:W-:Y:S01]  /*1270*/  STL [R1+0x454], RZ ;  /* 0x000454ff01007387 */ /* 0x000fe20000100800 */
[----:B--2---:R-:W2:Y:S01]  /*1280*/  S2UR UR11, SR_CgaCtaId ;  /* 0x00000000000b79c3 */ /* 0x004ea20000008800 */
[----:B------:R-:W-:Y:S01]  /*1290*/  UMOV UR15, 0x400 ;  /* 0x00000400000f7882 */ /* 0x000fe20000000000 */
[----:B------:R-:W-:Y:S01]  /*12a0*/  UMOV UR6, URZ ;  /* 0x0000003f00067c82 */ /* 0x000fe20008000000 */
[----:B------:R-:W-:Y:S01]  /*12b0*/  STL [R1+0x450], RZ ;  /* 0x000450ff01007387 */ /* 0x000fe20000100800 */
[----:B------:R-:W-:Y:S01]  /*12c0*/  UMOV UR7, URZ ;  /* 0x0000003f00077c82 */ /* 0x000fe20008000000 */
[----:B------:R-:W-:Y:S01]  /*12d0*/  UMOV UR8, URZ ;  /* 0x0000003f00087c82 */ /* 0x000fe20008000000 */
[----:B------:R-:W-:Y:S01]  /*12e0*/  UMOV UR17, UR5 ;  /* 0x0000000500117c82 */ /* 0x000fe20008000000 */
[----:B------:R-:W-:Y:S01]  /*12f0*/  STL [R1+0x44c], RZ ;  /* 0x00044cff01007387 */ /* 0x000fe20000100800 */
[----:B0-----:R-:W0:Y:S01]  /*1300*/  LDC R2, c[0x0][0x28c] ;  /* 0x0000a300ff027b82 */ /* 0x001e220000000800 */
[----:B------:R-:W-:-:S02]  /*1310*/  CS2R R236, SRZ ;  /* 0x0000000000ec7805 */ /* 0x000fc4000001ff00 */
[----:B------:R-:W-:Y:S01]  /*1320*/  CS2R R234, SRZ ;  /* 0x0000000000ea7805 */ /* 0x000fe2000001ff00 */
[----:B------:R-:W-:Y:S01]  /*1330*/  STL [R1+0x448], RZ ;  /* 0x000448ff01007387 */ /* 0x000fe20000100800 */
[----:B------:R-:W-:Y:S02]  /*1340*/  CS2R R232, SRZ ;  /* 0x0000000000e87805 */ /* 0x000fe4000001ff00 */
[----:B------:R-:W-:Y:S02]  /*1350*/  CS2R R230, SRZ ;  /* 0x0000000000e67805 */ /* 0x000fe4000001ff00 */
[----:B------:R-:W-:Y:S01]  /*1360*/  CS2R R228, SRZ ;  /* 0x0000000000e47805 */ /* 0x000fe2000001ff00 */
[----:B------:R-:W-:Y:S01]  /*1370*/  STL [R1+0x444], RZ ;  /* 0x000444ff01007387 */ /* 0x000fe20000100800 */
[----:B------:R-:W-:Y:S02]  /*1380*/  CS2R R226, SRZ ;  /* 0x0000000000e27805 */ /* 0x000fe4000001ff00 */
[----:B------:R-:W-:-:S02]  /*1390*/  CS2R R224, SRZ ;  /* 0x0000000000e07805 */ /* 0x000fc4000001ff00 */
[----:B------:R-:W-:Y:S01]  /*13a0*/  CS2R R222, SRZ ;  /* 0x0000000000de7805 */ /* 0x000fe2000001ff00 */
[----:B------:R-:W-:Y:S01]  /*13b0*/  STL [R1+0x440], RZ ;  /* 0x000440ff01007387 */ /* 0x000fe20000100800 */
[----:B------:R-:W-:Y:S02]  /*13c0*/  CS2R R220, SRZ ;  /* 0x0000000000dc7805 */ /* 0x000fe4000001ff00 */
[----:B------:R-:W-:Y:S02]  /*13d0*/  CS2R R218, SRZ ;  /* 0x0000000000da7805 */ /* 0x000fe4000001ff00 */
[----:B------:R-:W-:Y:S01]  /*13e0*/  CS2R R216, SRZ ;  /* 0x0000000000d87805 */ /* 0x000fe2000001ff00 */
[----:B------:R-:W-:Y:S01]  /*13f0*/  STL [R1+0x43c], RZ ;  /* 0x00043cff01007387 */ /* 0x000fe20000100800 */
[----:B--2---:R-:W-:Y:S01]  /*1400*/  ULEA UR15, UR11, UR15, 0x18 ;  /* 0x0000000f0b0f7291 */ /* 0x004fe2000f8ec03f */
[----:B------:R-:W-:Y:S02]  /*1410*/  CS2R R214, SRZ ;  /* 0x0000000000d67805 */ /* 0x000fe4000001ff00 */
[----:B------:R-:W-:Y:S01]  /*1420*/  CS2R R212, SRZ ;  /* 0x0000000000d47805 */ /* 0x000fe2000001ff00 */
[----:B------:R-:W-:Y:S01]  /*1430*/  STL [R1+0x438], RZ ;  /* 0x000438ff01007387 */ /* 0x000fe20000100800 */
[----:B------:R-:W-:-:S02]  /*1440*/  CS2R R210, SRZ ;  /* 0x0000000000d27805 */ /* 0x000fc4000001ff00 */
[----:B------:R-:W-:Y:S02]  /*1450*/  CS2R R208, SRZ ;  /* 0x0000000000d07805 */ /* 0x000fe4000001ff00 */
[----:B------:R-:W-:Y:S01]  /*1460*/  CS2R R206, SRZ ;  /* 0x0000000000ce7805 */ /* 0x000fe2000001ff00 */
[----:B------:R-:W-:Y:S01]  /*1470*/  STL [R1+0x434], RZ ;  /* 0x000434ff01007387 */ /* 0x000fe20000100800 */
[----:B0-----:R-:W-:Y:S02]  /*1480*/  ISETP.GE.AND P1, PT, R2, 0x1, PT ;  /* 0x000000010200780c */ /* 0x001fe40003f26270 */
[----:B------:R-:W-:Y:S02]  /*1490*/  CS2R R204, SRZ ;  /* 0x0000000000cc7805 */ /* 0x000fe4000001ff00 */
[----:B------:R-:W-:Y:S01]  /*14a0*/  CS2R R202, SRZ ;  /* 0x0000000000ca7805 */ /* 0x000fe2000001ff00 */
[----:B------:R-:W-:Y:S01]  /*14b0*/  STL [R1+0x430], RZ ;  /* 0x000430ff01007387 */ /* 0x000fe20000100800 */
[----:B------:R-:W-:-:S02]  /*14c0*/  CS2R R200, SRZ ;  /* 0x0000000000c87805 */ /* 0x000fc4000001ff00 */
[----:B------:R-:W-:Y:S02]  /*14d0*/  CS2R R198, SRZ ;  /* 0x0000000000c67805 */ /* 0x000fe4000001ff00 */
[----:B------:R-:W-:Y:S01]  /*14e0*/  CS2R R196, SRZ ;  /* 0x0000000000c47805 */ /* 0x000fe2000001ff00 */
[----:B------:R-:W-:Y:S01]  /*14f0*/  STL [R1+0x42c], RZ ;  /* 0x00042cff01007387 */ /* 0x000fe20000100800 */
[----:B------:R-:W-:Y:S02]  /*1500*/  CS2R R194, SRZ ;  /* 0x0000000000c27805 */ /* 0x000fe4000001ff00 */
        /* <DEDUP_REMOVED lines=33> */
[----:B-1----:R-:W-:Y:S01]  /*1720*/  CS2R R14, SRZ ;  /* 0x00000000000e7805 */ /* 0x002fe2000001ff00 */
        /* <DEDUP_REMOVED lines=92> */
[----:B------:R-:W-:Y:S04]  /*1cf0*/  STL [R1+0x3ac], RZ ;  /* 0x0003acff01007387 */ /* 0x000fe80000100800 */
        /* <DEDUP_REMOVED lines=107> */
[----:B------:R-:W-:Y:S04]  /*23b0*/  STL [R1], RZ ;  /* 0x000000ff01007387 */ /* 0x000fe80000100800 */
        /* <DEDUP_REMOVED lines=39> */
[----:B------:R-:W-:Y:S01]  /*2630*/  STL [R1+0xa0], RZ ;  /* 0x0000a0ff01007387 */ /* 0x000fe20000100800 */
[----:B------:R-:W0:Y:S03]  /*2640*/  S2R R0, SR_TID.X ;  /* 0x0000000000007919 */ /* 0x000e260000002100 */
        /* <DEDUP_REMOVED lines=8> */
[----:B0-----:R-:W-:-:S03]  /*26d0*/  LOP3.LUT R0, R0, 0x80, RZ, 0xc0, !PT ;  /* 0x0000008000007812 */ /* 0x001fc600078ec0ff */
[----:B------:R-:W-:Y:S01]  /*26e0*/  STL [R1+0xc4], RZ ;  /* 0x0000c4ff01007387 */ /* 0x000fe20000100800 */
[----:B------:R-:W-:-:S03]  /*26f0*/  SHF.R.U32.HI R0, RZ, 0x7, R0 ;  /* 0x00000007ff007819 */ /* 0x000fc60000011600 */
        /* <DEDUP_REMOVED lines=33> */
[----:B------:R-:W0:Y:S04]  /*2910*/  SHFL.IDX PT, R0, R0, RZ, 0x1f ;  /* 0x00001fff00007589 */ /* 0x000e2800000e0000 */
[----:B------:R1:W-:Y:S04]  /*2920*/  STL [R1+0x14c], RZ ;  /* 0x00014cff01007387 */ /* 0x0003e80000100800 */
[----:B------:R1:W-:Y:S04]  /*2930*/  STL [R1+0x150], RZ ;  /* 0x000150ff01007387 */ /* 0x0003e80000100800 */
[----:B------:R1:W-:Y:S04]  /*2940*/  STL [R1+0x154], RZ ;  /* 0x000154ff01007387 */ /* 0x0003e80000100800 */
[----:B------:R1:W-:Y:S04]  /*2950*/  STL [R1+0x158], RZ ;  /* 0x000158ff01007387 */ /* 0x0003e80000100800 */
[----:B------:R1:W-:Y:S04]  /*2960*/  STL [R1+0x15c], RZ ;  /* 0x00015cff01007387 */ /* 0x0003e80000100800 */
[----:B------:R1:W-:Y:S01]  /*2970*/  STL [R1+0x160], RZ ;  /* 0x000160ff01007387 */ /* 0x0003e20000100800 */
[----:B0-----:R-:W-:Y:S01]  /*2980*/  R2UR UR9, R0 ;  /* 0x00000000000972ca */ /* 0x001fe200000e0000 */
[----:B------:R-:W-:-:S02]  /*2990*/  IMAD.U32 R0, RZ, RZ, UR4 ;  /* 0x00000004ff007e24 */ /* 0x000fc4000f8e00ff */
[----:B------:R1:W-:Y:S04]  /*29a0*/  STL [R1+0x164], RZ ;  /* 0x000164ff01007387 */ /* 0x0003e80000100800 */
[----:B------:R1:W-:Y:S04]  /*29b0*/  STL [R1+0x168], RZ ;  /* 0x000168ff01007387 */ /* 0x0003e80000100800 */
[----:B------:R1:W-:Y:S02]  /*29c0*/  STL [R1+0x16c], RZ ;  /* 0x00016cff01007387 */ /* 0x0003e40000100800 */
[----:B------:R-:W-:-:S02]  /*29d0*/  ULEA.HI UR10, UR9, UR9, URZ, 0x1 ;  /* 0x00000009090a7291 */ /* 0x000fc4000f8f083f */
[----:B------:R1:W-:Y:S02]  /*29e0*/  STL [R1+0x170], RZ ;  /* 0x000170ff01007387 */ /* 0x0003e40000100800 */
[----:B------:R-:W-:Y:S02]  /*29f0*/  ULOP3.LUT UR10, UR10, 0x1ffffe, URZ, 0xc0, !UPT ;  /* 0x001ffffe0a0a7892 */ /* 0x000fe4000f8ec03f */
[----:B------:R1:W-:Y:S02]  /*2a00*/  STL [R1+0x174], RZ ;  /* 0x000174ff01007387 */ /* 0x0003e40000100800 */
[----:B------:R-:W-:Y:S02]  /*2a10*/  UIADD3 UR10, UR9, -UR10, URZ ;  /* 0x8000000a090a7290 */ /* 0x000fe4000fffe03f */
[----:B------:R1:W-:Y:S02]  /*2a20*/  STL [R1+0x178], RZ ;  /* 0x000178ff01007387 */ /* 0x0003e40000100800 */
[----:B------:R-:W-:-:S02]  /*2a30*/  ULEA UR10, UR10, UR15, 0xb ;  /* 0x0000000f0a0a7291 */ /* 0x000fc4000f8e583f */
[----:B------:R1:W-:Y:S02]  /*2a40*/  STL [R1+0x17c], RZ ;  /* 0x00017cff01007387 */ /* 0x0003e40000100800 */
[----:B------:R-:W-:Y:S02]  /*2a50*/  UIADD3 UR10, UR10, 0x100, URZ ;  /* 0x000001000a0a7890 */ /* 0x000fe4000fffe03f */
[----:B------:R1:W-:Y:S02]  /*2a60*/  STL [R1+0x180], RZ ;  /* 0x000180ff01007387 */ /* 0x0003e40000100800 */
[----:B------:R-:W-:Y:S02]  /*2a70*/  USHF.R.U32.HI UR10, URZ, 0x4, UR10 ;  /* 0x000000043f0a7899 */ /* 0x000fe4000801160a */
[----:B------:R1:W-:Y:S02]  /*2a80*/  STL [R1+0x184], RZ ;  /* 0x000184ff01007387 */ /* 0x0003e40000100800 */
[----:B------:R-:W-:-:S02]  /*2a90*/  ULOP3.LUT UR16, UR10, 0x3fff, URZ, 0xc0, !UPT ;  /* 0x00003fff0a107892 */ /* 0x000fc4000f8ec03f */
[----:B------:R1:W-:Y:S04]  /*2aa0*/  STL [R1+0x188], RZ ;  /* 0x000188ff01007387 */ /* 0x0003e80000100800 */
        /* <DEDUP_REMOVED lines=28> */
[----:B------:R1:W-:Y:S01]  /*2c70*/  STL [R1+0x1fc], RZ ;  /* 0x0001fcff01007387 */ /* 0x0003e20000100800 */
[----:B------:R-:W-:Y:S05]  /*2c80*/  @!P1 BRA `(.L_x_17) ;  /* 0x0000003400dc9947 */ /* 0x000fea0003800000 */
[----:B------:R-:W-:-:S06]  /*2c90*/  UISETP.NE.AND UP0, UPT, UR22, 0x3, UPT ;  /* 0x000000031600788c */ /* 0x000fcc000bf05270 */
[----:B------:R-:W-:-:S13]  /*2ca0*/  PLOP3.LUT P2, PT, PT, PT, UP0, 0x80, 0x0 ;  /* 0x000000000000781c */ /* 0x000fda0003f4f008 */
[----:B------:R-:W-:Y:S05]  /*2cb0*/  @!P2 BRA `(.L_x_18) ;  /* 0x000000000004a947 */ /* 0x000fea0003800000 */
[----:B------:R-:W-:Y:S01]  /*2cc0*/  BPT.TRAP 0x1 ;  /* 0x000000040000795c */ /* 0x000fe20000300000 */
.L_x_18:
[----:B------:R-:W-:Y:S01]  /*2cd0*/  ULEA UR7, UR5, UR15, 0x3 ;  /* 0x0000000f05077291 */ /* 0x000fe2000f8e183f */
[----:B------:R-:W-:-:S05]  /*2ce0*/  IMAD.U32 R0, RZ, RZ, UR4 ;  /* 0x00000004ff007e24 */ /* 0x000fca000f8e00ff */
[----:B------:R-:W-:-:S04]  /*2cf0*/  SHF.L.U32 R0, R0, 0x1f, RZ ;  /* 0x0000001f00007819 */ /* 0x000fc800000006ff */
[----:B------:R0:W2:Y:S01]  /*2d00*/  SYNCS.PHASECHK.TRANS64.TRYWAIT P1, [UR7], R0 ;  /* 0x00000000ff0075a7 */ /* 0x0000a20008020147 */
[----:B------:R-:W-:Y:S05]  /*2d10*/  @!P2 BRA `(.L_x_19) ;  /* 0x000000000004a947 */ /* 0x000fea0003800000 */
[----:B------:R-:W-:Y:S01]  /*2d20*/  BPT.TRAP 0x1 ;  /* 0x000000040000795c */ /* 0x000fe20000300000 */
.L_x_19:
[----:B------:R3:W-:Y:S01]  /*2d30*/  STL [R1+0x454], RZ ;  /* 0x000454ff01007387 */ /* 0x0007e20000100800 */
[----:B------:R-:W-:Y:S01]  /*2d40*/  UMOV UR6, 0x1 ;  /* 0x0000000100067882 */ /* 0x000fe20000000000 */
[----:B--2---:R-:W-:Y:S05]  /*2d50*/  @P1 BRA `(.L_x_20) ;  /* 0x0000000000081947 */ /* 0x004fea0003800000 */
[----:B------:R-:W2:Y:S02]  /*2d60*/  SYNCS.PHASECHK.TRANS64.TRYWAIT P1, [UR7], R0 ;  /* 0x00000000ff0075a7 */ /* 0x000ea40008020147 */
[----:B--2---:R-:W-:Y:S05]  /*2d70*/  @!P1 BRA `(.L_x_21) ;  /* 0x0000020400c49947 */ /* 0x004fea0003800000 */
.L_x_20:
[----:B------:R-:W-:Y:S01]  /*2d80*/  UIADD3 UR7, UR15, 0x8100, URZ ;  /* 0x000081000f077890 */ /* 0x000fe2000fffe03f */
[----:B------:R-:W-:Y:S01]  /*2d90*/  WARPGROUP.ARRIVE ;  /* 0x00000000000079c5 */ /* 0x000fe20000000000 */
[----:B------:R-:W-:Y:S01]  /*2da0*/  ULOP3.LUT UR8, UR16, 0x10000, URZ, 0xfc, !UPT ;  /* 0x0001000010087892 */ /* 0x000fe2000f8efc3f */
[----:B------:R-:W-:Y:S01]  /*2db0*/  STL [R1+0x450], RZ ;  /* 0x000450ff01007387 */ /* 0x000fe20000100800 */
[----:B------:R-:W-:Y:S01]  /*2dc0*/  USHF.R.U32.HI UR7, URZ, 0x4, UR7 ;  /* 0x000000043f077899 */ /* 0x000fe20008011607 */
[----:B------:R-:W-:Y:S01]  /*2dd0*/  CS2R R236, SRZ ;  /* 0x0000000000ec7805 */ /* 0x000fe2000001ff00 */
[----:B------:R-:W-:Y:S01]  /*2de0*/  ULEA UR8, UR5, UR8, 0x9 ;  /* 0x0000000805087291 */ /* 0x000fe2000f8e483f */
[----:B------:R-:W-:Y:S01]  /*2df0*/  STL [R1+0x44c], RZ ;  /* 0x00044cff01007387 */ /* 0x000fe20000100800 */
[----:B------:R-:W-:Y:S01]  /*2e00*/  ULOP3.LUT UR7, UR7, 0x3fff, URZ, 0xc0, !UPT ;  /* 0x00003fff07077892 */ /* 0x000fe2000f8ec03f */
[----:B------:R-:W-:Y:S01]  /*2e10*/  CS2R R234, SRZ ;  /* 0x0000000000ea7805 */ /* 0x000fe2000001ff00 */
[----:B------:R-:W-:Y:S01]  /*2e20*/  UMOV UR9, 0xc0000010 ;  /* 0xc000001000097882 */ /* 0x000fe20000000000 */
[----:B------:R-:W-:Y:S01]  /*2e30*/  UMOV UR11, 0xc0000010 ;  /* 0xc0000010000b7882 */ /* 0x000fe20000000000 */
[----:B------:R-:W-:Y:S01]  /*2e40*/  ULOP3.LUT UR7, UR7, 0x10000, URZ, 0xfc, !UPT ;  /* 0x0001000007077892 */ /* 0x000fe2000f8efc3f */
[----:B------:R-:W-:Y:S01]  /*2e50*/  STL [R1+0x448], RZ ;  /* 0x000448ff01007387 */ /* 0x000fe20000100800 */
[----:B------:R-:W-:-:S02]  /*2e60*/  CS2R R232, SRZ ;  /* 0x0000000000e87805 */ /* 0x000fc4000001ff00 */
[----:B------:R-:W-:Y:S01]  /*2e70*/  CS2R R230, SRZ ;  /* 0x0000000000e67805 */ /* 0x000fe2000001ff00 */
[----:B------:R-:W-:Y:S01]  /*2e80*/  ULEA UR10, UR5, UR7, 0x9 ;  /* 0x00000007050a7291 */ /* 0x000fe2000f8e483f */
[----:B------:R-:W-:Y:S01]  /*2e90*/  STL [R1+0x444], RZ ;  /* 0x000444ff01007387 */ /* 0x000fe20000100800 */
[----:B------:R-:W-:Y:S01]  /*2ea0*/  CS2R R228, SRZ ;  /* 0x0000000000e47805 */ /* 0x000fe2000001ff00 */
[----:B------:R-:W-:Y:S01]  /*2eb0*/  ULDC UR7, c[0x0][0x50c] ;  /* 0x0001430000077ab9 */ /* 0x000fe20000000800 */
[----:B------:R-:W-:Y:S01]  /*2ec0*/  CS2R R226, SRZ ;  /* 0x0000000000e27805 */ /* 0x000fe2000001ff00 */
[----:B------:R-:W-:Y:S01]  /*2ed0*/  STL [R1+0x440], RZ ;  /* 0x000440ff01007387 */ /* 0x000fe20000100800 */
[----:B------:R-:W-:Y:S01]  /*2ee0*/  UISETP.NE.AND UP0, UPT, UR7, 0x1, UPT ;  /* 0x000000010700788c */ /* 0x000fe2000bf05270 */
[----:B------:R-:W-:Y:S02]  /*2ef0*/  CS2R R224, SRZ ;  /* 0x0000000000e07805 */ /* 0x000fe4000001ff00 */
[----:B------:R-:W-:Y:S01]  /*2f00*/  CS2R R222, SRZ ;  /* 0x0000000000de7805 */ /* 0x000fe2000001ff00 */
[----:B------:R-:W-:Y:S01]  /*2f10*/  QGMMA.64x256x32.F32.E4M3.E4M3 R4, gdesc[UR8], RZ, !UPT, gsb0 ;  /* 0x03e00000080479f3 */ /* 0x000fe2000c0008ff */
[----:B------:R-:W-:Y:S01]  /*2f20*/  STL [R1+0x43c], RZ ;  /* 0x00043cff01007387 */ /* 0x000fe20000100800 */
[----:B------:R-:W-:Y:S01]  /*2f30*/  UIADD3 UR8, UR8, 0x100, URZ ;  /* 0x0000010008087890 */ /* 0x000fe2000fffe03f */
[----:B------:R-:W-:Y:S01]  /*2f40*/  CS2R R220, SRZ ;  /* 0x0000000000dc7805 */ /* 0x000fe2000001ff00 */
[----:B------:R-:W-:Y:S01]  /*2f50*/  UMOV UR9, 0xc0000010 ;  /* 0xc000001000097882 */ /* 0x000fe20000000000 */
[----:B------:R-:W-:Y:S01]  /*2f60*/  STL [R1+0x438], RZ ;  /* 0x000438ff01007387 */ /* 0x000fe20000100800 */
[----:B------:R-:W-:Y:S01]  /*2f70*/  USEL UR7, URZ, 0x1, UP0 ;  /* 0x000000013f077887 */ /* 0x000fe20008000000 */
[----:B------:R-:W-:-:S02]  /*2f80*/  CS2R R218, SRZ ;  /* 0x0000000000da7805 */ /* 0x000fc4000001ff00 */
[----:B------:R-:W-:Y:S01]  /*2f90*/  CS2R R216, SRZ ;  /* 0x0000000000d87805 */ /* 0x000fe2000001ff00 */
[----:B------:R-:W-:Y:S01]  /*2fa0*/  STL [R1+0x434], RZ ;  /* 0x000434ff01007387 */ /* 0x000fe20000100800 */
[----:B------:R-:W-:Y:S02]  /*2fb0*/  CS2R R214, SRZ ;  /* 0x0000000000d67805 */ /* 0x000fe4000001ff00 */
[----:B------:R-:W-:Y:S02]  /*2fc0*/  CS2R R212, SRZ ;  /* 0x0000000000d47805 */ /* 0x000fe4000001ff00 */
[----:B------:R-:W-:Y:S01]  /*2fd0*/  ISETP.NE.AND P1, PT, RZ, UR7, PT ;  /* 0x00000007ff007c0c */ /* 0x000fe2000bf25270 */
        /* <DEDUP_REMOVED lines=93> */
[----:B------:R-:W-:-:S02]  /*35b0*/  WARPGROUP.DEPBAR.LE gsb0, 0x0 ;  /* 0x00008000000079c5 */ /* 0x000fc40000010000 */
[----:B--2---:R-:W-:Y:S01]  /*35c0*/  IMAD.MOV.U32 R3, RZ, RZ, R129 ;  /* 0x000000ffff037224 */ /* 0x004fe200078e0081 */
[----:B------:R-:W-:Y:S01]  /*35d0*/  STL [R1+0x334], RZ ;  /* 0x000334ff01007387 */ /* 0x000fe20000100800 */
[----:B------:R-:W-:Y:S02]  /*35e0*/  IMAD.MOV.U32 R2, RZ, RZ, R130 ;  /* 0x000000ffff027224 */ /* 0x000fe400078e0082 */
[----:B0-----:R-:W-:Y:S01]  /*35f0*/  IMAD.MOV.U32 R0, RZ, RZ, R131 ;  /* 0x000000ffff007224 */ /* 0x001fe200078e0083 */
        /* <DEDUP_REMOVED lines=23> */
[----:B------:R0:W-:Y:S04]  /*3770*/  STL.64 [R1], R4 ;  /* 0x0000000401007387 */ /* 0x0001e80000100a00 */
[----:B------:R2:W-:Y:S04]  /*3780*/  STL.64 [R1+0x8], R6 ;  /* 0x0000080601007387 */ /* 0x0005e80000100a00 */
[----:B------:R4:W-:Y:S04]  /*3790*/  STL.64 [R1+0x10], R8 ;  /* 0x0000100801007387 */ /* 0x0009e80000100a00 */
[----:B------:R5:W-:Y:S01]  /*37a0*/  STL.64 [R1+0x18], R10 ;  /* 0x0000180a01007387 */ /* 0x000be20000100a00 */
[----:B0-----:R-:W-:-:S03]  /*37b0*/  CS2R R4, SRZ ;  /* 0x0000000000047805 */ /* 0x001fc6000001ff00 */
[----:B------:R0:W-:Y:S01]  /*37c0*/  STL.64 [R1+0x20], R12 ;  /* 0x0000200c01007387 */ /* 0x0001e20000100a00 */
[----:B--2---:R-:W-:-:S03]  /*37d0*/  CS2R R6, SRZ ;  /* 0x0000000000067805 */ /* 0x004fc6000001ff00 */
[----:B------:R2:W-:Y:S01]  /*37e0*/  STL.64 [R1+0x28], R14 ;  /* 0x0000280e01007387 */ /* 0x0005e20000100a00 */
[----:B----4-:R-:W-:-:S03]  /*37f0*/  CS2R R8, SRZ ;  /* 0x0000000000087805 */ /* 0x010fc6000001ff00 */
[----:B------:R4:W-:Y:S01]  /*3800*/  STL.64 [R1+0x30], R16 ;  /* 0x0000301001007387 */ /* 0x0009e20000100a00 */
[----:B-----5:R-:W-:-:S03]  /*3810*/  CS2R R10, SRZ ;  /* 0x00000000000a7805 */ /* 0x020fc6000001ff00 */
[----:B------:R5:W-:Y:S01]  /*3820*/  STL.64 [R1+0x38], R18 ;  /* 0x0000381201007387 */ /* 0x000be20000100a00 */
[----:B0-----:R-:W-:-:S03]  /*3830*/  CS2R R12, SRZ ;  /* 0x00000000000c7805 */ /* 0x001fc6000001ff00 */
[----:B------:R0:W-:Y:S01]  /*3840*/  STL.64 [R1+0x40], R20 ;  /* 0x0000401401007387 */ /* 0x0001e20000100a00 */
[----:B--2---:R-:W-:-:S03]  /*3850*/  CS2R R14, SRZ ;  /* 0x00000000000e7805 */ /* 0x004fc6000001ff00 */
[----:B------:R2:W-:Y:S01]  /*3860*/  STL.64 [R1+0x48], R22 ;  /* 0x0000481601007387 */ /* 0x0005e20000100a00 */
[----:B----4-:R-:W-:-:S03]  /*3870*/  CS2R R16, SRZ ;  /* 0x0000000000107805 */ /* 0x010fc6000001ff00 */
[----:B------:R-:W-:Y:S01]  /*3880*/  STL.64 [R1+0x50], R24 ;  /* 0x0000501801007387 */ /* 0x000fe20000100a00 */
[----:B-----5:R-:W-:-:S03]  /*3890*/  CS2R R18, SRZ ;  /* 0x0000000000127805 */ /* 0x020fc6000001ff00 */
[----:B------:R-:W-:Y:S01]  /*38a0*/  STL.64 [R1+0x58], R26 ;  /* 0x0000581a01007387 */ /* 0x000fe20000100a00 */
[----:B0-----:R-:W-:-:S03]  /*38b0*/  CS2R R20, SRZ ;  /* 0x0000000000147805 */ /* 0x001fc6000001ff00 */
[----:B------:R-:W-:Y:S01]  /*38c0*/  STL.64 [R1+0x60], R28 ;  /* 0x0000601c01007387 */ /* 0x000fe20000100a00 */
[----:B--2---:R-:W-:-:S03]  /*38d0*/  CS2R R22, SRZ ;  /* 0x0000000000167805 */ /* 0x004fc6000001ff00 */
[----:B------:R-:W-:Y:S04]  /*38e0*/  STL.64 [R1+0x68], R30 ;  /* 0x0000681e01007387 */ /* 0x000fe80000100a00 */
        /* <DEDUP_REMOVED lines=49> */
[----:B------:R0:W-:Y:S04]  /*3c00*/  STL.64 [R1+0x1f8], R130 ;  /* 0x0001f88201007387 */ /* 0x0001e80000100a00 */
[----:B------:R2:W-:Y:S04]  /*3c10*/  STL [R1+0x2d4], RZ ;  /* 0x0002d4ff01007387 */ /* 0x0005e80000100800 */
[----:B------:R2:W-:Y:S01]  /*3c20*/  STL [R1+0x2d0], RZ ;  /* 0x0002d0ff01007387 */ /* 0x0005e20000100800 */
[----:B0-----:R-:W-:-:S03]  /*3c30*/  WARPGROUP.ARRIVE ;  /* 0x00000000000079c5 */ /* 0x001fc60000000000 */
[----:B------:R2:W-:Y:S04]  /*3c40*/  STL [R1+0x2cc], RZ ;  /* 0x0002ccff01007387 */ /* 0x0005e80000100800 */
[----:B------:R2:W-:Y:S01]  /*3c50*/  STL [R1+0x2c8], RZ ;  /* 0x0002c8ff01007387 */ /* 0x0005e20000100800 */
[----:B------:R-:W-:Y:S03]  /*3c60*/  QGMMA.64x256x32.F32.E4M3.E4M3 R24, gdesc[UR8], RZ, !UPT, gsb0 ;  /* 0x03e00000081879f3 */ /* 0x000fe6000c0008ff */
        /* <DEDUP_REMOVED lines=50> */
[----:B------:R-:W-:-:S02]  /*3f90*/  WARPGROUP.DEPBAR.LE gsb0, 0x0 ;  /* 0x00008000000079c5 */ /* 0x000fc40000010000 */
[----:B------:R-:W-:Y:S05]  /*3fa0*/  @!P1 BRA `(.L_x_22) ;  /* 0x0000002000f89947 */ /* 0x000fea0003800000 */
[----:B------:R-:W4:Y:S04]  /*3fb0*/  LDL R4, [R1] ;  /* 0x0000000001047983 */ /* 0x000f280000100800 */
[----:B------:R-:W5:Y:S04]  /*3fc0*/  LDL R5, [R1+0x4] ;  /* 0x0000040001057983 */ /* 0x000f680000100800 */
[----:B------:R-:W3:Y:S04]  /*3fd0*/  LDL R6, [R1+0x8] ;  /* 0x0000080001067983 */ /* 0x000ee80000100800 */
[----:B------:R-:W2:Y:S04]  /*3fe0*/  LDL R7, [R1+0xc] ;  /* 0x00000c0001077983 */ /* 0x000ea80000100800 */
        /* <DEDUP_REMOVED lines=100> */
[----:B------:R0:W-:Y:S04]  /*4630*/  STL [R1+0x4c4], R131 ;  /* 0x0004c48301007387 */ /* 0x0001e80000100800 */
[----:B0-----:R-:W2:Y:S04]  /*4640*/  LDL R131, [R1+0x1a0] ;  /* 0x0001a00001837983 */ /* 0x001ea80000100800 */
        /* <DEDUP_REMOVED lines=39> */
[----:B0-----:R-:W2:Y:S01]  /*48c0*/  LDL R151, [R1+0x1f0] ;  /* 0x0001f00001977983 */ /* 0x001ea20000100800 */
[----:B------:R-:W-:-:S01]  /*48d0*/  FADD R3, RZ, R3 ;  /* 0x00000003ff037221 */ /* 0x000fc20000000000 */
[----:B------:R-:W-:Y:S01]  /*48e0*/  FADD R2, RZ, R2 ;  /* 0x00000002ff027221 */ /* 0x000fe20000000000 */
[----:B----4-:R-:W-:-:S01]  /*48f0*/  FADD R4, RZ, R4 ;  /* 0x00000004ff047221 */ /* 0x010fc20000000000 */
[----:B-----5:R-:W-:Y:S01]  /*4900*/  FADD R5, RZ, R5 ;  /* 0x00000005ff057221 */ /* 0x020fe20000000000 */
[----:B---3--:R-:W-:-:S01]  /*4910*/  FADD R6, RZ, R6 ;  /* 0x00000006ff067221 */ /* 0x008fc20000000000 */
[----:B--2---:R-:W-:Y:S01]  /*4920*/  FADD R7, RZ, R7 ;  /* 0x00000007ff077221 */ /* 0x004fe20000000000 */
[----:B------:R-:W-:-:S01]  /*4930*/  FADD R8, RZ, R8 ;  /* 0x00000008ff087221 */ /* 0x000fc20000000000 */
[----:B------:R-:W-:Y:S01]  /*4940*/  FADD R9, RZ, R9 ;  /* 0x00000009ff097221 */ /* 0x000fe20000000000 */
        /* <DEDUP_REMOVED lines=13> */
[----:B------:R-:W2:Y:S01]  /*4a20*/  LDL.LU R131, [R1+0x4c4] ;  /* 0x0004c40001837983 */ /* 0x000ea20000300800 */
        /* <DEDUP_REMOVED lines=13> */
[----:B------:R-:W3:Y:S01]  /*4b00*/  LDL.LU R132, [R1+0x4c0] ;  /* 0x0004c00001847983 */ /* 0x000ee20000300800 */
        /* <DEDUP_REMOVED lines=16> */
[----:B------:R0:W-:Y:S01]  /*4c10*/  STL [R1+0x200], R133 ;  /* 0x0002008501007387 */ /* 0x0001e20000100800 */
        /* <DEDUP_REMOVED lines=9> */
[----:B0-----:R-:W4:Y:S01]  /*4cb0*/  LDL.LU R133, [R1+0x4bc] ;  /* 0x0004bc0001857983 */ /* 0x001f220000300800 */
[----:B------:R-:W-:-:S01]  /*4cc0*/  FADD R185, RZ, R185 ;  /* 0x000000b9ffb97221 */ /* 0x000fc20000000000 */
[----:B------:R-:W-:Y:S01]  /*4cd0*/  FADD R186, RZ, R186 ;  /* 0x000000baffba7221 */ /* 0x000fe20000000000 */
[----:B------:R-:W-:-:S01]  /*4ce0*/  FADD R187, RZ, R187 ;  /* 0x000000bbffbb7221 */ /* 0x000fc20000000000 */
        /* <DEDUP_REMOVED lines=10> */
[----:B0-----:R-:W5:Y:S01]  /*4d90*/  LDL.LU R134, [R1+0x4b8] ;  /* 0x0004b80001867983 */ /* 0x001f620000300800 */
        /* <DEDUP_REMOVED lines=51> */
[----:B0-----:R-:W5:Y:S04]  /*50d0*/  LDL.LU R138, [R1+0x4a8] ;  /* 0x0004a800018a7983 */ /* 0x001f680000300800 */
[----:B------:R0:W-:Y:S01]  /*50e0*/  STL [R1+0x218], R139 ;  /* 0x0002188b01007387 */ /* 0x0001e20000100800 */
[----:B------:R-:W-:-:S03]  /*50f0*/  FADD R140, RZ, R140 ;  /* 0x0000008cff8c7221 */ /* 0x000fc60000000000 */
        /* <DEDUP_REMOVED lines=34> */
[----:B------:R0:W-:Y:S04]  /*5320*/  STL [R1+0x248], R151 ;  /* 0x0002489701007387 */ /* 0x0001e80000100800 */
[----:B0-----:R-:W5:Y:S04]  /*5330*/  LDL.LU R151, [R1+0x474] ;  /* 0x0004740001977983 */ /* 0x001f680000300800 */
[----:B------:R0:W-:Y:S04]  /*5340*/  STL [R1+0x24c], R3 ;  /* 0x00024c0301007387 */ /* 0x0001e80000100800 */
[----:B------:R1:W-:Y:S01]  /*5350*/  STL [R1+0x250], R2 ;  /* 0x0002500201007387 */ /* 0x0003e20000100800 */
[----:B0-----:R-:W-:-:S01]  /*5360*/  FADD R3, RZ, R0 ;  /* 0x00000000ff037221 */ /* 0x001fc20000000000 */
[----:B------:R-:W-:Y:S01]  /*5370*/  FADD R0, RZ, R25 ;  /* 0x00000019ff007221 */ /* 0x000fe20000000000 */
[----:B-1----:R-:W-:-:S03]  /*5380*/  FADD R2, RZ, R24 ;  /* 0x00000018ff027221 */ /* 0x002fc60000000000 */
[----:B------:R0:W-:Y:S04]  /*5390*/  STL [R1+0x254], R3 ;  /* 0x0002540301007387 */ /* 0x0001e80000100800 */
[----:B------:R1:W-:Y:S04]  /*53a0*/  STL [R1+0x258], R2 ;  /* 0x0002580201007387 */ /* 0x0003e80000100800 */
[----:B------:R2:W-:Y:S01]  /*53b0*/  STL [R1+0x25c], R0 ;  /* 0x00025c0001007387 */ /* 0x0005e20000100800 */
[----:B0-----:R-:W-:-:S01]  /*53c0*/  FADD R3, RZ, R26 ;  /* 0x0000001aff037221 */ /* 0x001fc20000000000 */
[----:B-1----:R-:W-:-:S04]  /*53d0*/  FADD R2, RZ, R27 ;  /* 0x0000001bff027221 */ /* 0x002fc80000000000 */
[----:B------:R0:W-:Y:S01]  /*53e0*/  STL [R1+0x260], R3 ;  /* 0x0002600301007387 */ /* 0x0001e20000100800 */
[----:B--2---:R-:W-:-:S03]  /*53f0*/  FADD R0, RZ, R28 ;  /* 0x0000001cff007221 */ /* 0x004fc60000000000 */
        /* <DEDUP_REMOVED lines=207> */
[----:B---3--:R-:W-:-:S04]  /*60f0*/  FADD R2, RZ, R132 ;  /* 0x00000084ff027221 */ /* 0x008fc80000000000 */
[----:B------:R5:W-:Y:S01]  /*6100*/  STL [R1+0x404], R3 ;  /* 0x0004040301007387 */ /* 0x000be20000100800 */
[----:B----4-:R-:W-:-:S03]  /*6110*/  FADD R0, RZ, R133 ;  /* 0x00000085ff007221 */ /* 0x010fc60000000000 */
[----:B------:R0:W-:Y:S04]  /*6120*/  STL [R1+0x408], R2 ;  /* 0x0004080201007387 */ /* 0x0001e80000100800 */
[----:B------:R1:W-:Y:S01]  /*6130*/  STL [R1+0x40c], R0 ;  /* 0x00040c0001007387 */ /* 0x0003e20000100800 */
[----:B-----5:R-:W-:-:S01]  /*6140*/  FADD R3, RZ, R134 ;  /* 0x00000086ff037221 */ /* 0x020fc20000000000 */
[----:B0-----:R-:W-:-:S04]  /*6150*/  FADD R2, RZ, R135 ;  /* 0x00000087ff027221 */ /* 0x001fc80000000000 */
[----:B------:R0:W-:Y:S01]  /*6160*/  STL [R1+0x410], R3 ;  /* 0x0004100301007387 */ /* 0x0001e20000100800 */
[----:B-1----:R-:W-:-:S03]  /*6170*/  FADD R0, RZ, R136 ;  /* 0x00000088ff007221 */ /* 0x002fc60000000000 */
        /* <DEDUP_REMOVED lines=32> */
[----:B------:R-:W-:-:S05]  /*6380*/  UMOV UR6, URZ ;  /* 0x0000003f00067c82 */ /* 0x000fca0008000000 */
.L_x_22:
[----:B------:R-:W-:-:S04]  /*6390*/  UIADD3 UR17, UR5, 0x1, URZ ;  /* 0x0000000105117890 */ /* 0x000fc8000fffe03f */
[----:B------:R-:W-:-:S04]  /*63a0*/  UISETP.NE.AND UP0, UPT, UR17, 0x4, UPT ;  /* 0x000000041100788c */ /* 0x000fc8000bf05270 */
[----:B------:R-:W-:Y:S02]  /*63b0*/  USEL UR8, URZ, 0x1, UP0 ;  /* 0x000000013f087887 */ /* 0x000fe40008000000 */
[----:B------:R-:W-:Y:S02]  /*63c0*/  USEL UR17, UR17, URZ, UP0 ;  /* 0x0000003f11117287 */ /* 0x000fe40008000000 */
[----:B------:R-:W-:-:S06]  /*63d0*/  ULOP3.LUT UR8, UR4, UR8, URZ, 0x3c, !UPT ;  /* 0x0000000804087292 */ /* 0x000fcc000f8e3c3f */
[----:B0-----:R-:W-:Y:S01]  /*63e0*/  IMAD.U32 R0, RZ, RZ, UR8 ;  /* 0x00000008ff007e24 */ /* 0x001fe2000f8e00ff */
[----:B------:R-:W-:-:S06]  /*63f0*/  UMOV UR8, 0x1 ;  /* 0x0000000100087882 */ /* 0x000fcc0000000000 */
.L_x_17:
[----:B------:R-:W-:-:S04]  /*6400*/  UISETP.LT.AND UP0, UPT, UR12, 0x1, UPT ;  /* 0x000000010c00788c */ /* 0x000fc8000bf01270 */
[----:B------:R-:W-:-:S04]  /*6410*/  USEL UR9, UR12, 0x1, UP0 ;  /* 0x000000010c097887 */ /* 0x000fc80008000000 */
[----:B------:R-:W-:-:S04]  /*6420*/  UIADD3 UR9, UR12, -UR9, URZ ;  /* 0x800000090c097290 */ /* 0x000fc8000fffe03f */
[----:B------:R-:W-:-:S06]  /*6430*/  UISETP.GE.AND UP0, UPT, UR9, 0x1, UPT ;  /* 0x000000010900788c */ /* 0x000fcc000bf06270 */
[----:B------:R-:W-:-:S13]  /*6440*/  PLOP3.LUT P1, PT, PT, PT, UP0, 0x80, 0x0 ;  /* 0x000000000000781c */ /* 0x000fda0003f2f008 */
[----:B------:R-:W-:Y:S05]  /*6450*/  @!P1 BRA `(.L_x_23) ;  /* 0x0000004c00a49947 */ /* 0x000fea0003800000 */
[----:B------:R-:W-:Y:S01]  /*6460*/  IMAD.U32 R2, RZ, RZ, UR9 ;  /* 0x00000009ff027e24 */ /* 0x000fe2000f8e00ff */
[----:B------:R-:W-:Y:S01]  /*6470*/  UMOV UR23, UR5 ;  /* 0x0000000500177c82 */ /* 0x000fe20008000000 */
[----:B------:R-:W-:-:S05]  /*6480*/  ULDC UR24, c[0x0][0x50c] ;  /* 0x0001430000187ab9 */ /* 0x000fca0000000800 */
.L_x_31:
[----:B------:R-:W-:-:S06]  /*6490*/  UISETP.NE.AND UP0, UPT, UR22, 0x3, UPT ;  /* 0x000000031600788c */ /* 0x000fcc000bf05270 */
[----:B------:R-:W-:-:S13]  /*64a0*/  PLOP3.LUT P2, PT, PT, PT, UP0, 0x80, 0x0 ;  /* 0x000000000000781c */ /* 0x000fda0003f4f008 */
[----:B0-----:R-:W-:Y:S05]  /*64b0*/  @!P2 BRA `(.L_x_24) ;  /* 0x000000000004a947 */ /* 0x001fea0003800000 */
[----:B------:R-:W-:Y:S01]  /*64c0*/  BPT.TRAP 0x1 ;  /* 0x000000040000795c */ /* 0x000fe20000300000 */
.L_x_24:
[----:B------:R-:W0:Y:S01]  /*64d0*/  S2UR UR9, SR_CgaCtaId ;  /* 0x00000000000979c3 */ /* 0x000e220000008800 */
[----:B------:R-:W-:Y:S01]  /*64e0*/  UMOV UR15, 0x400 ;  /* 0x00000400000f7882 */ /* 0x000fe20000000000 */
[----:B------:R-:W-:Y:S01]  /*64f0*/  SHF.L.U32 R3, R0, 0x1f, RZ ;  /* 0x0000001f00037819 */ /* 0x000fe200000006ff */
[----:B0-----:R-:W-:-:S04]  /*6500*/  ULEA UR15, UR9, UR15, 0x18 ;  /* 0x0000000f090f7291 */ /* 0x001fc8000f8ec03f */
[----:B------:R-:W-:-:S09]  /*6510*/  ULEA UR9, UR17, UR15, 0x3 ;  /* 0x0000000f11097291 */ /* 0x000fd2000f8e183f */
[----:B------:R0:W4:Y:S01]  /*6520*/  SYNCS.PHASECHK.TRANS64.TRYWAIT P1, [UR9], R3 ;  /* 0x00000003ff0075a7 */ /* 0x0001220008020149 */
[----:B------:R-:W-:Y:S05]  /*6530*/  @!P2 BRA `(.L_x_25) ;  /* 0x000000000004a947 */ /* 0x000fea0003800000 */
[----:B------:R-:W-:Y:S01]  /*6540*/  BPT.TRAP 0x1 ;  /* 0x000000040000795c */ /* 0x000fe20000300000 */
.L_x_25:
[----:B----4-:R-:W-:Y:S05]  /*6550*/  @P1 BRA `(.L_x_26) ;  /* 0x0000000000081947 */ /* 0x010fea0003800000 */
[----:B------:R-:W4:Y:S02]  /*6560*/  SYNCS.PHASECHK.TRANS64.TRYWAIT P1, [UR9], R3 ;  /* 0x00000003ff0075a7 */ /* 0x000f240008020149 */
[----:B----4-:R-:W-:Y:S05]  /*6570*/  @!P1 BRA `(.L_x_27) ;  /* 0x000001cc00dc9947 */ /* 0x010fea0003800000 */
.L_x_26:
        /* <DEDUP_REMOVED lines=64> */
[----:B----4-:R-:W4:Y:S04]  /*6980*/  LDL.LU.64 R108, [R1] ;  /* 0x00000000016c7983 */ /* 0x010f280000300a00 */
[----:B------:R-:W4:Y:S04]  /*6990*/  LDL.LU.64 R110, [R1+0x8] ;  /* 0x00000800016e7983 */ /* 0x000f280000300a00 */
        /* <DEDUP_REMOVED lines=61> */
[----:B------:R-:W4:Y:S01]  /*6d70*/  LDL.LU.64 R234, [R1+0x1f8] ;  /* 0x0001f80001ea7983 */ /* 0x000f220000300a00 */
[----:B------:R-:W-:-:S02]  /*6d80*/  UIADD3 UR9, UR15, 0x8100, URZ ;  /* 0x000081000f097890 */ /* 0x000fc4000fffe03f */
[----:B------:R-:W-:Y:S02]  /*6d90*/  UISETP.NE.AND UP0, UPT, UR7, URZ, UPT ;  /* 0x0000003f0700728c */ /* 0x000fe4000bf05270 */
[----:B------:R-:W-:Y:S02]  /*6da0*/  USHF.R.U32.HI UR9, URZ, 0x4, UR9 ;  /* 0x000000043f097899 */ /* 0x000fe40008011609 */
[----:B------:R-:W-:Y:S02]  /*6db0*/  USEL UR8, UR8, URZ, !UP0 ;  /* 0x0000003f08087287 */ /* 0x000fe4000c000000 */
[----:B------:R-:W-:Y:S02]  /*6dc0*/  ULOP3.LUT UR9, UR9, 0x3fff, URZ, 0xc0, !UPT ;  /* 0x00003fff09097892 */ /* 0x000fe4000f8ec03f */
[----:B------:R-:W-:Y:S02]  /*6dd0*/  ULOP3.LUT UR7, UR16, 0x10000, URZ, 0xfc, !UPT ;  /* 0x0001000010077892 */ /* 0x000fe4000f8efc3f */
[----:B------:R-:W-:-:S02]  /*6de0*/  ULOP3.LUT UR9, UR9, 0x10000, URZ, 0xfc, !UPT ;  /* 0x0001000009097892 */ /* 0x000fc4000f8efc3f */
[----:B------:R-:W-:Y:S02]  /*6df0*/  UISETP.NE.U32.AND UP0, UPT, UR8, URZ, UPT ;  /* 0x0000003f0800728c */ /* 0x000fe4000bf05070 */
[----:B------:R-:W-:Y:S02]  /*6e00*/  ULEA UR8, UR17, UR7, 0x9 ;  /* 0x0000000711087291 */ /* 0x000fe4000f8e483f */
[----:B------:R-:W-:Y:S01]  /*6e10*/  ULEA UR10, UR17, UR9, 0x9 ;  /* 0x00000009110a7291 */ /* 0x000fe2000f8e483f */
[----:B------:R-:W-:Y:S02]  /*6e20*/  UMOV UR11, 0xc0000010 ;  /* 0xc0000010000b7882 */ /* 0x000fe40000000000 */
[----:B------:R-:W-:Y:S01]  /*6e30*/  UMOV UR9, 0xc0000010 ;  /* 0xc000001000097882 */ /* 0x000fe20000000000 */
[----:B----4-:R-:W-:-:S06]  /*6e40*/  WARPGROUP.ARRIVE ;  /* 0x00000000000079c5 */ /* 0x010fcc0000000000 */
[----:B------:R-:W-:Y:S03]  /*6e50*/  QGMMA.64x256x32.F32.E4M3.E4M3 R108, gdesc[UR8], R108, UP0, gsb0 ;  /* 0x03e00000086c79f3 */ /* 0x000fe6000b80086c */
[----:B------:R-:W-:Y:S02]  /*6e60*/  WARPGROUP.DEPBAR.LE gsb0, 0x0 ;  /* 0x00008000000079c5 */ /* 0x000fe40000010000 */
[----:B------:R-:W-:Y:S01]  /*6e70*/  STL.64 [R1], R108 ;  /* 0x0000006c01007387 */ /* 0x000fe20000100a00 */
[----:B0-----:R-:W-:-:S03]  /*6e80*/  IMAD.MOV.U32 R3, RZ, RZ, R108 ;  /* 0x000000ffff037224 */ /* 0x001fc600078e006c */
        /* <DEDUP_REMOVED lines=63> */
[----:B0-----:R0:W5:Y:S04]  /*7280*/  LDL.LU.64 R234, [R1+0x670] ;  /* 0x0006700001ea7983 */ /* 0x0011680000300a00 */
[----:B------:R0:W5:Y:S04]  /*7290*/  LDL.LU.64 R232, [R1+0x668] ;  /* 0x0006680001e87983 */ /* 0x0001680000300a00 */
        /* <DEDUP_REMOVED lines=62> */
[----:B------:R-:W-:Y:S01]  /*7680*/  UIADD3 UR8, UR8, 0x100, URZ ;  /* 0x0000010008087890 */ /* 0x000fe2000fffe03f */
[----:B------:R-:W-:Y:S01]  /*7690*/  UMOV UR9, 0xc0000010 ;  /* 0xc000001000097882 */ /* 0x000fe20000000000 */
[----:B------:R-:W-:Y:S01]  /*76a0*/  UIADD3 UR6, UR6, 0x1, URZ ;  /* 0x0000000106067890 */ /* 0x000fe2000fffe03f */
[----:B----4-:R-:W-:-:S06]  /*76b0*/  WARPGROUP.ARRIVE ;  /* 0x00000000000079c5 */ /* 0x010fcc0000000000 */
[----:B------:R-:W-:Y:S01]  /*76c0*/  QGMMA.64x256x32.F32.E4M3.E4M3 R24, gdesc[UR8], R24, UP0, gsb0 ;  /* 0x03e00000081879f3 */ /* 0x000fe2000b800818 */
[----:B------:R-:W-:-:S04]  /*76d0*/  UISETP.NE.AND UP0, UPT, UR6, UR24, UPT ;  /* 0x000000180600728c */ /* 0x000fc8000bf05270 */
[----:B------:R-:W-:-:S06]  /*76e0*/  USEL UR7, URZ, 0x1, UP0 ;  /* 0x000000013f077887 */ /* 0x000fcc0008000000 */
[----:B------:R-:W-:Y:S01]  /*76f0*/  ISETP.NE.AND P1, PT, RZ, UR7, PT ;  /* 0x00000007ff007c0c */ /* 0x000fe2000bf25270 */
[----:B------:R-:W-:-:S12]  /*7700*/  WARPGROUP.DEPBAR.LE gsb0, 0x0 ;  /* 0x00008000000079c5 */ /* 0x000fd80000010000 */
[----:B0-----:R-:W-:Y:S05]  /*7710*/  @!P1 BRA `(.L_x_28) ;  /* 0x00000038008c9947 */ /* 0x001fea0003800000 */
[----:B------:R0:W-:Y:S04]  /*7720*/  STL [R1+0x65c], R31 ;  /* 0x00065c1f01007387 */ /* 0x0001e80000100800 */
[----:B------:R4:W-:Y:S01]  /*7730*/  STL [R1+0x658], R32 ;  /* 0x0006582001007387 */ /* 0x0009e20000100800 */
[----:B0-----:R-:W-:-:S03]  /*7740*/  IMAD.MOV.U32 R31, RZ, RZ, R3 ;  /* 0x000000ffff1f7224 */ /* 0x001fc600078e0003 */
[----:B----4-:R-:W4:Y:S04]  /*7750*/  LDL R32, [R1+0x4] ;  /* 0x0000040001207983 */ /* 0x010f280000100800 */
[----:B------:R0:W-:Y:S04]  /*7760*/  STL [R1+0x654], R33 ;  /* 0x0006542101007387 */ /* 0x0001e80000100800 */
[----:B0-----:R-:W2:Y:S04]  /*7770*/  LDL R33, [R1+0x8] ;  /* 0x0000080001217983 */ /* 0x001ea80000100800 */
[----:B------:R0:W-:Y:S04]  /*7780*/  STL [R1+0x650], R34 ;  /* 0x0006502201007387 */ /* 0x0001e80000100800 */
[----:B0-----:R-:W3:Y:S04]  /*7790*/  LDL R34, [R1+0xc] ;  /* 0x00000c0001227983 */ /* 0x001ee80000100800 */
        /* <DEDUP_REMOVED lines=175> */
[----:B0-----:R-:W3:Y:S04]  /*8290*/  LDL.LU R122, [R1+0x200] ;  /* 0x00020000017a7983 */ /* 0x001ee80000300800 */
        /* <DEDUP_REMOVED lines=14> */
[----:B------:R-:W3:Y:S04]  /*8380*/  LDL.LU R3, [R1+0x234] ;  /* 0x0002340001037983 */ /* 0x000ee80000300800 */
        /* <DEDUP_REMOVED lines=46> */
[----:B-----5:R0:W-:Y:S04]  /*8670*/  STL [R1+0x474], R0 ;  /* 0x0004740001007387 */ /* 0x0201e80000100800 */
[----:B0-----:R-:W3:Y:S01]  /*8680*/  LDL R0, [R1+0x168] ;  /* 0x0001680001007983 */ /* 0x001ee20000100800 */
[----:B------:R-:W-:-:S01]  /*8690*/  FADD R4, R31, R4 ;  /* 0x000000041f047221 */ /* 0x000fc20000000000 */
[----:B----4-:R-:W-:Y:S01]  /*86a0*/  FADD R5, R32, R5 ;  /* 0x0000000520057221 */ /* 0x010fe20000000000 */
[----:B--2---:R-:W-:-:S01]  /*86b0*/  FADD R6, R33, R6 ;  /* 0x0000000621067221 */ /* 0x004fc20000000000 */
[----:B------:R-:W2:Y:S01]  /*86c0*/  LDL.LU R31, [R1+0x65c] ;  /* 0x00065c00011f7983 */ /* 0x000ea20000300800 */
[----:B---3--:R-:W-:-:S01]  /*86d0*/  FADD R7, R34, R7 ;  /* 0x0000000722077221 */ /* 0x008fc20000000000 */
[----:B------:R-:W-:-:S02]  /*86e0*/  FADD R8, R35, R8 ;  /* 0x0000000823087221 */ /* 0x000fc40000000000 */
[----:B------:R-:W3:Y:S01]  /*86f0*/  LDL.LU R32, [R1+0x658] ;  /* 0x0006580001207983 */ /* 0x000ee20000300800 */
[----:B------:R-:W-:-:S03]  /*8700*/  FADD R9, R36, R9 ;  /* 0x0000000924097221 */ /* 0x000fc60000000000 */
[----:B------:R-:W4:Y:S01]  /*8710*/  LDL.LU R33, [R1+0x654] ;  /* 0x0006540001217983 */ /* 0x000f220000300800 */
        /* <DEDUP_REMOVED lines=160> */
[----:B------:R-:W-:-:S01]  /*9120*/  FADD R218, R117, R218 ;  /* 0x000000da75da7221 */ /* 0x000fc20000000000 */
[----:B------:R-:W-:Y:S02]  /*9130*/  FADD R122, R124, R122 ;  /* 0x0000007a7c7a7221 */ /* 0x000fe40000000000 */
[----:B------:R-:W4:Y:S01]  /*9140*/  LDL.LU R114, [R1+0x510] ;  /* 0x0005100001727983 */ /* 0x000f220000300800 */
[----:B------:R-:W-:-:S03]  /*9150*/  FADD R219, R118, R219 ;  /* 0x000000db76db7221 */ /* 0x000fc60000000000 */
[----:B------:R-:W4:Y:S01]  /*9160*/  LDL.LU R115, [R1+0x50c] ;  /* 0x00050c0001737983 */ /* 0x000f220000300800 */
[----:B------:R-:W-:-:S03]  /*9170*/  FADD R220, R119, R220 ;  /* 0x000000dc77dc7221 */ /* 0x000fc60000000000 */
[----:B------:R-:W4:Y:S01]  /*9180*/  LDL.LU R116, [R1+0x508] ;  /* 0x0005080001747983 */ /* 0x000f220000300800 */
[----:B------:R-:W-:-:S03]  /*9190*/  FADD R221, R120, R221 ;  /* 0x000000dd78dd7221 */ /* 0x000fc60000000000 */
[----:B------:R-:W4:Y:S04]  /*91a0*/  LDL.LU R117, [R1+0x504] ;  /* 0x0005040001757983 */ /* 0x000f280000300800 */
[----:B------:R-:W4:Y:S04]  /*91b0*/  LDL.LU R118, [R1+0x500] ;  /* 0x0005000001767983 */ /* 0x000f280000300800 */
[----:B------:R-:W4:Y:S04]  /*91c0*/  LDL.LU R119, [R1+0x4fc] ;  /* 0x0004fc0001777983 */ /* 0x000f280000300800 */
[----:B------:R-:W4:Y:S01]  /*91d0*/  LDL.LU R120, [R1+0x4f8] ;  /* 0x0004f80001787983 */ /* 0x000f220000300800 */
[----:B------:R-:W-:-:S01]  /*91e0*/  FADD R237, R126, R237 ;  /* 0x000000ed7eed7221 */ /* 0x000fc20000000000 */
[----:B------:R-:W-:Y:S01]  /*91f0*/  FADD R236, R128, R236 ;  /* 0x000000ec80ec7221 */ /* 0x000fe20000000000 */
[----:B------:R-:W-:-:S01]  /*9200*/  FADD R225, R150, R225 ;  /* 0x000000e196e17221 */ /* 0x000fc20000000000 */
[----:B------:R0:W-:Y:S01]  /*9210*/  STL [R1+0x200], R122 ;  /* 0x0002007a01007387 */ /* 0x0001e20000100800 */
[----:B------:R-:W-:-:S01]  /*9220*/  FADD R228, R146, R228 ;  /* 0x000000e492e47221 */ /* 0x000fc20000000000 */
[----:B------:R-:W-:Y:S01]  /*9230*/  FADD R230, R143, R230 ;  /* 0x000000e68fe67221 */ /* 0x000fe20000000000 */
[----:B------:R-:W-:-:S01]  /*9240*/  FADD R231, R141, R231 ;  /* 0x000000e78de77221 */ /* 0x000fc20000000000 */
[----:B------:R-:W-:Y:S01]  /*9250*/  FADD R223, R2, R223 ;  /* 0x000000df02df7221 */ /* 0x000fe20000000000 */
[----:B------:R-:W-:-:S01]  /*9260*/  FADD R222, R0, R222 ;  /* 0x000000de00de7221 */ /* 0x000fc20000000000 */
[----:B------:R-:W-:Y:S01]  /*9270*/  FADD R224, R151, R224 ;  /* 0x000000e097e07221 */ /* 0x000fe20000000000 */
[----:B------:R-:W-:-:S01]  /*9280*/  FADD R226, R149, R226 ;  /* 0x000000e295e27221 */ /* 0x000fc20000000000 */
[----:B------:R-:W-:Y:S01]  /*9290*/  FADD R227, R147, R227 ;  /* 0x000000e393e37221 */ /* 0x000fe20000000000 */
[----:B------:R-:W-:-:S01]  /*92a0*/  FADD R229, R145, R229 ;  /* 0x000000e591e57221 */ /* 0x000fc20000000000 */
[----:B0-----:R-:W2:Y:S01]  /*92b0*/  LDL.LU R122, [R1+0x204] ;  /* 0x00020400017a7983 */ /* 0x001ea20000300800 */
[----:B------:R-:W-:-:S01]  /*92c0*/  FADD R232, R136, R232 ;  /* 0x000000e888e87221 */ /* 0x000fc20000000000 */
[----:B------:R-:W-:Y:S01]  /*92d0*/  FADD R233, R134, R233 ;  /* 0x000000e986e97221 */ /* 0x000fe20000000000 */
[----:B------:R-:W-:-:S01]  /*92e0*/  FADD R234, R132, R234 ;  /* 0x000000ea84ea7221 */ /* 0x000fc20000000000 */
[----:B------:R-:W3:Y:S01]  /*92f0*/  LDL.LU R124, [R1+0x208] ;  /* 0x00020800017c7983 */ /* 0x000ee20000300800 */
[----:B------:R-:W-:-:S03]  /*9300*/  FADD R235, R130, R235 ;  /* 0x000000eb82eb7221 */ /* 0x000fc60000000000 */
[----:B------:R-:W4:Y:S04]  /*9310*/  LDL.LU R126, [R1+0x20c] ;  /* 0x00020c00017e7983 */ /* 0x000f280000300800 */
[----:B------:R-:W4:Y:S04]  /*9320*/  LDL.LU R128, [R1+0x210] ;  /* 0x0002100001807983 */ /* 0x000f280000300800 */
[----:B------:R-:W4:Y:S04]  /*9330*/  LDL.LU R150, [R1+0x214] ;  /* 0x0002140001967983 */ /* 0x000f280000300800 */
[----:B------:R-:W4:Y:S04]  /*9340*/  LDL.LU R146, [R1+0x218] ;  /* 0x0002180001927983 */ /* 0x000f280000300800 */
[----:B------:R-:W4:Y:S04]  /*9350*/  LDL.LU R143, [R1+0x21c] ;  /* 0x00021c00018f7983 */ /* 0x000f280000300800 */
[----:B------:R-:W4:Y:S04]  /*9360*/  LDL.LU R141, [R1+0x220] ;  /* 0x00022000018d7983 */ /* 0x000f280000300800 */
[----:B------:R-:W4:Y:S04]  /*9370*/  LDL.LU R2, [R1+0x224] ;  /* 0x0002240001027983 */ /* 0x000f280000300800 */
[----:B------:R-:W4:Y:S04]  /*9380*/  LDL.LU R0, [R1+0x228] ;  /* 0x0002280001007983 */ /* 0x000f280000300800 */
[----:B------:R-:W4:Y:S04]  /*9390*/  LDL R130, [R1+0x1e0] ;  /* 0x0001e00001827983 */ /* 0x000f280000100800 */
[----:B------:R-:W4:Y:S04]  /*93a0*/  LDL R132, [R1+0x1e4] ;  /* 0x0001e40001847983 */ /* 0x000f280000100800 */
[----:B------:R-:W4:Y:S04]  /*93b0*/  LDL R134, [R1+0x1e8] ;  /* 0x0001e80001867983 */ /* 0x000f280000100800 */
[----:B------:R-:W4:Y:S04]  /*93c0*/  LDL R136, [R1+0x1ec] ;  /* 0x0001ec0001887983 */ /* 0x000f280000100800 */
[----:B------:R-:W4:Y:S04]  /*93d0*/  LDL R151, [R1+0x1f0] ;  /* 0x0001f00001977983 */ /* 0x000f280000100800 */
[----:B------:R-:W4:Y:S04]  /*93e0*/  LDL R149, [R1+0x1f4] ;  /* 0x0001f40001957983 */ /* 0x000f280000100800 */
[----:B------:R-:W4:Y:S04]  /*93f0*/  LDL R147, [R1+0x1f8] ;  /* 0x0001f80001937983 */ /* 0x000f280000100800 */
[----:B------:R-:W4:Y:S01]  /*9400*/  LDL R145, [R1+0x1fc] ;  /* 0x0001fc0001917983 */ /* 0x000f220000100800 */
[----:B------:R-:W-:-:S01]  /*9410*/  FADD R137, R138, R137 ;  /* 0x000000898a897221 */ /* 0x000fc20000000000 */
[----:B------:R-:W-:Y:S01]  /*9420*/  FADD R133, R135, R133 ;  /* 0x0000008587857221 */ /* 0x000fe20000000000 */
[----:B------:R-:W-:-:S01]  /*9430*/  FADD R3, R131, R3 ;  /* 0x0000000383037221 */ /* 0x000fc20000000000 */
[----:B--2---:R-:W-:-:S02]  /*9440*/  FADD R122, R121, R122 ;  /* 0x0000007a797a7221 */ /* 0x004fc40000000000 */
[----:B------:R-:W2:Y:S01]  /*9450*/  LDL.LU R121, [R1+0x4f4] ;  /* 0x0004f40001797983 */ /* 0x000ea20000300800 */
[----:B---3--:R-:W-:-:S03]  /*9460*/  FADD R124, R123, R124 ;  /* 0x0000007c7b7c7221 */ /* 0x008fc60000000000 */
[----:B------:R0:W-:Y:S01]  /*9470*/  STL [R1+0x204], R122 ;  /* 0x0002047a01007387 */ /* 0x0001e20000100800 */
[----:B----4-:R-:W-:-:S01]  /*9480*/  FADD R126, R125, R126 ;  /* 0x0000007e7d7e7221 */ /* 0x010fc20000000000 */
[----:B------:R-:W-:Y:S02]  /*9490*/  FADD R128, R127, R128 ;  /* 0x000000807f807221 */ /* 0x000fe40000000000 */
[----:B0-----:R-:W3:Y:S04]  /*94a0*/  LDL.LU R122, [R1+0x4f0] ;  /* 0x0004f000017a7983 */ /* 0x001ee80000300800 */
[----:B------:R-:W4:Y:S04]  /*94b0*/  LDL.LU R123, [R1+0x4ec] ;  /* 0x0004ec00017b7983 */ /* 0x000f280000300800 */
[----:B------:R0:W-:Y:S01]  /*94c0*/  STL [R1+0x208], R124 ;  /* 0x0002087c01007387 */ /* 0x0001e20000100800 */
[----:B------:R-:W-:-:S01]  /*94d0*/  FADD R150, R129, R150 ;  /* 0x0000009681967221 */ /* 0x000fc20000000000 */
[----:B------:R-:W-:Y:S01]  /*94e0*/  FADD R146, R148, R146 ;  /* 0x0000009294927221 */ /* 0x000fe20000000000 */
[----:B------:R-:W-:-:S01]  /*94f0*/  FADD R143, R144, R143 ;  /* 0x0000008f908f7221 */ /* 0x000fc20000000000 */
[----:B------:R-:W-:Y:S01]  /*9500*/  FADD R141, R142, R141 ;  /* 0x0000008d8e8d7221 */ /* 0x000fe20000000000 */
[----:B0-----:R-:W4:Y:S04]  /*9510*/  LDL.LU R124, [R1+0x4e8] ;  /* 0x0004e800017c7983 */ /* 0x001f280000300800 */
[----:B------:R-:W4:Y:S04]  /*9520*/  LDL.LU R125, [R1+0x4e4] ;  /* 0x0004e400017d7983 */ /* 0x000f280000300800 */
[----:B------:R0:W-:Y:S01]  /*9530*/  STL [R1+0x20c], R126 ;  /* 0x00020c7e01007387 */ /* 0x0001e20000100800 */
[----:B------:R-:W-:-:S01]  /*9540*/  FADD R2, R140, R2 ;  /* 0x000000028c027221 */ /* 0x000fc20000000000 */
[----:B------:R-:W-:-:S02]  /*9550*/  FADD R0, R139, R0 ;  /* 0x000000008b007221 */ /* 0x000fc40000000000 */
[----:B0-----:R-:W4:Y:S04]  /*9560*/  LDL.LU R126, [R1+0x4e0] ;  /* 0x0004e000017e7983 */ /* 0x001f280000300800 */
[----:B------:R-:W4:Y:S04]  /*9570*/  LDL.LU R127, [R1+0x4dc] ;  /* 0x0004dc00017f7983 */ /* 0x000f280000300800 */
[----:B------:R0:W-:Y:S04]  /*9580*/  STL [R1+0x210], R128 ;  /* 0x0002108001007387 */ /* 0x0001e80000100800 */
[----:B0-----:R-:W4:Y:S04]  /*9590*/  LDL.LU R128, [R1+0x4d8] ;  /* 0x0004d80001807983 */ /* 0x001f280000300800 */
[----:B------:R-:W4:Y:S04]  /*95a0*/  LDL.LU R129, [R1+0x4d4] ;  /* 0x0004d40001817983 */ /* 0x000f280000300800 */
[----:B------:R-:W-:Y:S04]  /*95b0*/  STL [R1+0x214], R150 ;  /* 0x0002149601007387 */ /* 0x000fe80000100800 */
[----:B------:R-:W-:Y:S04]  /*95c0*/  STL [R1+0x218], R146 ;  /* 0x0002189201007387 */ /* 0x000fe80000100800 */
[----:B------:R-:W-:Y:S04]  /*95d0*/  STL [R1+0x21c], R143 ;  /* 0x00021c8f01007387 */ /* 0x000fe80000100800 */
[----:B------:R-:W-:Y:S04]  /*95e0*/  STL [R1+0x220], R141 ;  /* 0x0002208d01007387 */ /* 0x000fe80000100800 */
[----:B------:R-:W-:Y:S04]  /*95f0*/  STL [R1+0x224], R2 ;  /* 0x0002240201007387 */ /* 0x000fe80000100800 */
[----:B------:R-:W-:Y:S04]  /*9600*/  STL [R1+0x228], R0 ;  /* 0x0002280001007387 */ /* 0x000fe80000100800 */
[----:B------:R-:W2:Y:S04]  /*9610*/  LDL.LU R131, [R1+0x238] ;  /* 0x0002380001837983 */ /* 0x000ea80000300800 */
[----:B------:R-:W-:Y:S04]  /*9620*/  STL [R1+0x22c], R137 ;  /* 0x00022c8901007387 */ /* 0x000fe80000100800 */
[----:B------:R0:W-:Y:S04]  /*9630*/  STL [R1+0x230], R133 ;  /* 0x0002308501007387 */ /* 0x0001e80000100800 */
[----:B0-----:R-:W3:Y:S04]  /*9640*/  LDL.LU R133, [R1+0x23c] ;  /* 0x00023c0001857983 */ /* 0x001ee80000300800 */
[----:B------:R-:W4:Y:S04]  /*9650*/  LDL.LU R135, [R1+0x240] ;  /* 0x0002400001877983 */ /* 0x000f280000300800 */
[----:B------:R0:W-:Y:S04]  /*9660*/  STL [R1+0x234], R3 ;  /* 0x0002340301007387 */ /* 0x0001e80000100800 */
        /* <DEDUP_REMOVED lines=11> */
[----:B0-----:R-:W4:Y:S04]  /*9720*/  LDL.LU R3, [R1+0x270] ;  /* 0x0002700001037983 */ /* 0x001f280000300800 */
[----:B------:R-:W4:Y:S04]  /*9730*/  LDL.LU R2, [R1+0x274] ;  /* 0x0002740001027983 */ /* 0x000f280000300800 */
[----:B------:R-:W4:Y:S01]  /*9740*/  LDL.LU R0, [R1+0x278] ;  /* 0x0002780001007983 */ /* 0x000f220000300800 */
[----:B--2---:R-:W-:-:S03]  /*9750*/  FADD R131, R130, R131 ;  /* 0x0000008382837221 */ /* 0x004fc60000000000 */
[----:B------:R-:W2:Y:S04]  /*9760*/  LDL.LU R130, [R1+0x4d0] ;  /* 0x0004d00001827983 */ /* 0x000ea80000300800 */
[----:B------:R0:W-:Y:S04]  /*9770*/  STL [R1+0x238], R131 ;  /* 0x0002388301007387 */ /* 0x0001e80000100800 */
[----:B0-----:R-:W2:Y:S01]  /*9780*/  LDL.LU R131, [R1+0x4cc] ;  /* 0x0004cc0001837983 */ /* 0x001ea20000300800 */
[----:B---3--:R-:W-:-:S03]  /*9790*/  FADD R133, R132, R133 ;  /* 0x0000008584857221 */ /* 0x008fc60000000000 */
[----:B------:R-:W3:Y:S01]  /*97a0*/  LDL.LU R132, [R1+0x4c8] ;  /* 0x0004c80001847983 */ /* 0x000ee20000300800 */
[----:B----4-:R-:W-:-:S03]  /*97b0*/  FADD R135, R134, R135 ;  /* 0x0000008786877221 */ /* 0x010fc60000000000 */
[----:B------:R0:W-:Y:S01]  /*97c0*/  STL [R1+0x23c], R133 ;  /* 0x00023c8501007387 */ /* 0x0001e20000100800 */
[----:B------:R-:W-:-:S03]  /*97d0*/  FADD R137, R136, R137 ;  /* 0x0000008988897221 */ /* 0x000fc60000000000 */
[----:B0-----:R-:W4:Y:S01]  /*97e0*/  LDL.LU R133, [R1+0x4c4] ;  /* 0x0004c40001857983 */ /* 0x001f220000300800 */
[----:B------:R-:W-:-:S03]  /*97f0*/  FADD R150, R151, R150 ;  /* 0x0000009697967221 */ /* 0x000fc60000000000 */
[----:B------:R-:W4:Y:S01]  /*9800*/  LDL.LU R134, [R1+0x4c0] ;  /* 0x0004c00001867983 */ /* 0x000f220000300800 */
[----:B------:R-:W-:-:S03]  /*9810*/  FADD R148, R149, R148 ;  /* 0x0000009495947221 */ /* 0x000fc60000000000 */
[----:B------:R0:W-:Y:S01]  /*9820*/  STL [R1+0x240], R135 ;  /* 0x0002408701007387 */ /* 0x0001e20000100800 */
[----:B------:R-:W-:-:S01]  /*9830*/  FADD R146, R147, R146 ;  /* 0x0000009293927221 */ /* 0x000fc20000000000 */
[----:B------:R-:W-:Y:S02]  /*9840*/  FADD R144, R145, R144 ;  /* 0x0000009091907221 */ /* 0x000fe40000000000 */
[----:B0-----:R-:W4:Y:S01]  /*9850*/  LDL.LU R135, [R1+0x4bc] ;  /* 0x0004bc0001877983 */ /* 0x001f220000300800 */
[----:B------:R-:W-:-:S03]  /*9860*/  FADD R143, R24, R143 ;  /* 0x0000008f188f7221 */ /* 0x000fc60000000000 */
[----:B------:R-:W4:Y:S01]  /*9870*/  LDL.LU R136, [R1+0x4b8] ;  /* 0x0004b80001887983 */ /* 0x000f220000300800 */
[----:B------:R-:W-:-:S03]  /*9880*/  FADD R142, R25, R142 ;  /* 0x0000008e198e7221 */ /* 0x000fc60000000000 */
[----:B------:R0:W-:Y:S01]  /*9890*/  STL [R1+0x244], R137 ;  /* 0x0002448901007387 */ /* 0x0001e20000100800 */
[----:B------:R-:W-:-:S01]  /*98a0*/  FADD R141, R26, R141 ;  /* 0x0000008d1a8d7221 */ /* 0x000fc20000000000 */
[----:B------:R-:W-:Y:S01]  /*98b0*/  FADD R140, R27, R140 ;  /* 0x0000008c1b8c7221 */ /* 0x000fe20000000000 */
[----:B------:R-:W-:-:S01]  /*98c0*/  FADD R139, R28, R139 ;  /* 0x0000008b1c8b7221 */ /* 0x000fc20000000000 */
[----:B0-----:R-:W4:Y:S04]  /*98d0*/  LDL.LU R137, [R1+0x4b4] ;  /* 0x0004b40001897983 */ /* 0x001f280000300800 */
[----:B------:R0:W-:Y:S01]  /*98e0*/  STL [R1+0x248], R150 ;  /* 0x0002489601007387 */ /* 0x0001e20000100800 */
[----:B------:R-:W-:-:S03]  /*98f0*/  FADD R138, R29, R138 ;  /* 0x0000008a1d8a7221 */ /* 0x000fc60000000000 */
[----:B------:R1:W-:Y:S04]  /*9900*/  STL [R1+0x24c], R148 ;  /* 0x00024c9401007387 */ /* 0x0003e80000100800 */
        /* <DEDUP_REMOVED lines=9> */
[----:B------:R1:W-:Y:S04]  /*99a0*/  STL [R1+0x268], R139 ;  /* 0x0002688b01007387 */ /* 0x0003e80000100800 */
[----:B------:R1:W-:Y:S04]  /*99b0*/  STL [R1+0x26c], R138 ;  /* 0x00026c8a01007387 */ /* 0x0003e80000100800 */
[----:B------:R-:W2:Y:S04]  /*99c0*/  LDL.LU R151, [R1+0x27c] ;  /* 0x00027c0001977983 */ /* 0x000ea80000300800 */
[----:B------:R1:W-:Y:S04]  /*99d0*/  STL [R1+0x270], R3 ;  /* 0x0002700301007387 */ /* 0x0003e80000100800 */
[----:B0-----:R-:W3:Y:S04]  /*99e0*/  LDL.LU R150, [R1+0x280] ;  /* 0x0002800001967983 */ /* 0x001ee80000300800 */
[----:B------:R0:W-:Y:S04]  /*99f0*/  STL [R1+0x274], R2 ;  /* 0x0002740201007387 */ /* 0x0001e80000100800 */
[----:B------:R-:W4:Y:S04]  /*9a00*/  LDL.LU R149, [R1+0x284] ;  /* 0x0002840001957983 */ /* 0x000f280000300800 */
[----:B------:R0:W-:Y:S04]  /*9a10*/  STL [R1+0x278], R0 ;  /* 0x0002780001007387 */ /* 0x0001e80000100800 */
[----:B-1----:R-:W4:Y:S04]  /*9a20*/  LDL.LU R148, [R1+0x288] ;  /* 0x0002880001947983 */ /* 0x002f280000300800 */
        /* <DEDUP_REMOVED lines=12> */
[----:B------:R-:W4:Y:S01]  /*9af0*/  LDL.LU R0, [R1+0x2bc] ;  /* 0x0002bc0001007983 */ /* 0x000f220000300800 */
[----:B--2---:R-:W-:-:S01]  /*9b00*/  FADD R151, R33, R151 ;  /* 0x0000009721977221 */ /* 0x004fc20000000000 */
[----:B---3--:R-:W-:-:S04]  /*9b10*/  FADD R150, R34, R150 ;  /* 0x0000009622967221 */ /* 0x008fc80000000000 */
[----:B------:R0:W-:Y:S01]  /*9b20*/  STL [R1+0x27c], R151 ;  /* 0x00027c9701007387 */ /* 0x0001e20000100800 */
[----:B----4-:R-:W-:-:S03]  /*9b30*/  FADD R149, R35, R149 ;  /* 0x0000009523957221 */ /* 0x010fc60000000000 */
[----:B------:R1:W-:Y:S01]  /*9b40*/  STL [R1+0x280], R150 ;  /* 0x0002809601007387 */ /* 0x0003e20000100800 */
[----:B------:R-:W-:-:S03]  /*9b50*/  FADD R148, R36, R148 ;  /* 0x0000009424947221 */ /* 0x000fc60000000000 */
        /* <DEDUP_REMOVED lines=24> */
[----:B0-----:R-:W4:Y:S01]  /*9ce0*/  LDL.LU R151, [R1+0x2c0] ;  /* 0x0002c00001977983 */ /* 0x001f220000300800 */
[----:B------:R-:W-:-:S03]  /*9cf0*/  FADD R0, R49, R0 ;  /* 0x0000000031007221 */ /* 0x000fc60000000000 */
[----:B------:R0:W-:Y:S04]  /*9d00*/  STL [R1+0x2b4], R3 ;  /* 0x0002b40301007387 */ /* 0x0001e80000100800 */
[----:B-1----:R-:W4:Y:S04]  /*9d10*/  LDL.LU R150, [R1+0x2c4] ;  /* 0x0002c40001967983 */ /* 0x002f280000300800 */
[----:B------:R1:W-:Y:S04]  /*9d20*/  STL [R1+0x2b8], R2 ;  /* 0x0002b80201007387 */ /* 0x0003e80000100800 */
[----:B--2---:R-:W2:Y:S04]  /*9d30*/  LDL.LU R149, [R1+0x2c8] ;  /* 0x0002c80001957983 */ /* 0x004ea80000300800 */
[----:B------:R1:W-:Y:S04]  /*9d40*/  STL [R1+0x2bc], R0 ;  /* 0x0002bc0001007387 */ /* 0x0003e80000100800 */
[----:B---3--:R-:W3:Y:S04]  /*9d50*/  LDL.LU R148, [R1+0x2cc] ;  /* 0x0002cc0001947983 */ /* 0x008ee80000300800 */
[----:B----4-:R-:W4:Y:S04]  /*9d60*/  LDL.LU R147, [R1+0x2d0] ;  /* 0x0002d00001937983 */ /* 0x010f280000300800 */
        /* <DEDUP_REMOVED lines=10> */
[----:B-1----:R-:W4:Y:S04]  /*9e10*/  LDL.LU R2, [R1+0x2fc] ;  /* 0x0002fc0001027983 */ /* 0x002f280000300800 */
[----:B------:R-:W4:Y:S01]  /*9e20*/  LDL.LU R0, [R1+0x300] ;  /* 0x0003000001007983 */ /* 0x000f220000300800 */
[----:B------:R-:W-:-:S01]  /*9e30*/  FADD R151, R50, R151 ;  /* 0x0000009732977221 */ /* 0x000fc20000000000 */
[----:B------:R-:W-:-:S04]  /*9e40*/  FADD R150, R51, R150 ;  /* 0x0000009633967221 */ /* 0x000fc80000000000 */
[----:B------:R0:W-:Y:S01]  /*9e50*/  STL [R1+0x2c0], R151 ;  /* 0x0002c09701007387 */ /* 0x0001e20000100800 */
[----:B--2---:R-:W-:-:S03]  /*9e60*/  FADD R149, R52, R149 ;  /* 0x0000009534957221 */ /* 0x004fc60000000000 */
[----:B------:R1:W-:Y:S01]  /*9e70*/  STL [R1+0x2c4], R150 ;  /* 0x0002c49601007387 */ /* 0x0003e20000100800 */
[----:B---3--:R-:W-:-:S03]  /*9e80*/  FADD R148, R53, R148 ;  /* 0x0000009435947221 */ /* 0x008fc60000000000 */
        /* <DEDUP_REMOVED lines=200> */
[----:B------:R-:W-:Y:S01]  /*ab10*/  STL [R1+0x3d0], R151 ;  /* 0x0003d09701007387 */ /* 0x000fe20000100800 */
[----:B--2---:R-:W-:-:S03]  /*ab20*/  FADD R149, R120, R149 ;  /* 0x0000009578957221 */ /* 0x004fc60000000000 */
[----:B------:R-:W-:Y:S01]  /*ab30*/  STL [R1+0x3d4], R150 ;  /* 0x0003d49601007387 */ /* 0x000fe20000100800 */
[----:B---3--:R-:W-:-:S03]  /*ab40*/  FADD R148, R121, R148 ;  /* 0x0000009479947221 */ /* 0x008fc60000000000 */
[----:B------:R-:W-:Y:S01]  /*ab50*/  STL [R1+0x3d8], R149 ;  /* 0x0003d89501007387 */ /* 0x000fe20000100800 */
[----:B----4-:R-:W-:-:S03]  /*ab60*/  FADD R147, R122, R147 ;  /* 0x000000937a937221 */ /* 0x010fc60000000000 */
[----:B------:R-:W-:Y:S01]  /*ab70*/  STL [R1+0x3dc], R148 ;  /* 0x0003dc9401007387 */ /* 0x000fe20000100800 */
[----:B------:R-:W-:-:S03]  /*ab80*/  FADD R146, R123, R146 ;  /* 0x000000927b927221 */ /* 0x000fc60000000000 */
        /* <DEDUP_REMOVED lines=18> */
[----:B------:R0:W-:Y:S04]  /*acb0*/  STL [R1+0x404], R138 ;  /* 0x0004048a01007387 */ /* 0x0001e80000100800 */
[----:B0-----:R-:W2:Y:S04]  /*acc0*/  LDL.LU R138, [R1+0x414] ;  /* 0x00041400018a7983 */ /* 0x001ea80000300800 */
[----:B------:R-:W-:Y:S04]  /*acd0*/  STL [R1+0x408], R3 ;  /* 0x0004080301007387 */ /* 0x000fe80000100800 */
[----:B------:R-:W3:Y:S01]  /*ace0*/  LDL.LU R139, [R1+0x418] ;  /* 0x00041800018b7983 */ /* 0x000ee20000300800 */
[----:B------:R-:W-:-:S01]  /*acf0*/  FADD R2, R133, R2 ;  /* 0x0000000285027221 */ /* 0x000fc20000000000 */
[----:B------:R-:W-:-:S04]  /*ad00*/  FADD R0, R134, R0 ;  /* 0x0000000086007221 */ /* 0x000fc80000000000 */
[----:B------:R0:W-:Y:S04]  /*ad10*/  STL [R1+0x40c], R2 ;  /* 0x00040c0201007387 */ /* 0x0001e80000100800 */
        /* <DEDUP_REMOVED lines=16> */
[----:B--2---:R-:W-:-:S05]  /*ae20*/  FADD R138, R135, R138 ;  /* 0x0000008a878a7221 */ /* 0x004fca0000000000 */
[----:B------:R0:W-:Y:S01]  /*ae30*/  STL [R1+0x414], R138 ;  /* 0x0004148a01007387 */ /* 0x0001e20000100800 */
[----:B---3--:R-:W-:-:S03]  /*ae40*/  FADD R139, R136, R139 ;  /* 0x0000008b888b7221 */ /* 0x008fc60000000000 */
[----:B0-----:R-:W2:Y:S04]  /*ae50*/  LDL.LU R138, [R1+0x4b0] ;  /* 0x0004b000018a7983 */ /* 0x001ea80000300800 */
[----:B------:R0:W-:Y:S04]  /*ae60*/  STL [R1+0x418], R139 ;  /* 0x0004188b01007387 */ /* 0x0001e80000100800 */
[----:B0-----:R-:W3:Y:S01]  /*ae70*/  LDL.LU R139, [R1+0x4ac] ;  /* 0x0004ac00018b7983 */ /* 0x001ee20000300800 */
[----:B----4-:R-:W-:-:S05]  /*ae80*/  FADD R140, R137, R140 ;  /* 0x0000008c898c7221 */ /* 0x010fca0000000000 */
[----:B------:R0:W-:Y:S04]  /*ae90*/  STL [R1+0x41c], R140 ;  /* 0x00041c8c01007387 */ /* 0x0001e80000100800 */
[----:B0-----:R-:W4:Y:S01]  /*aea0*/  LDL.LU R140, [R1+0x4a8] ;  /* 0x0004a800018c7983 */ /* 0x001f220000300800 */
        /* <DEDUP_REMOVED lines=35> */
[----:B0-----:R0:W5:Y:S01]  /*b0e0*/  LDL.LU R2, [R1+0x478] ;  /* 0x0004780001027983 */ /* 0x0011620000300800 */
[----:B------:R-:W-:Y:S01]  /*b0f0*/  UMOV UR6, URZ ;  /* 0x0000003f00067c82 */ /* 0x000fe20008000000 */
[----:B--2---:R-:W-:-:S05]  /*b100*/  FADD R0, R150, R0 ;  /* 0x0000000096007221 */ /* 0x004fca0000000000 */
[----:B------:R1:W-:Y:S01]  /*b110*/  STL [R1+0x450], R0 ;  /* 0x0004500001007387 */ /* 0x0003e20000100800 */
[----:B---3--:R-:W-:-:S03]  /*b120*/  FADD R3, R3, R151 ;  /* 0x0000009703037221 */ /* 0x008fc60000000000 */
[----:B-1----:R0:W5:Y:S04]  /*b130*/  LDL.LU R0, [R1+0x474] ;  /* 0x0004740001007983 */ /* 0x0021680000300800 */
[----:B------:R0:W-:Y:S02]  /*b140*/  STL [R1+0x454], R3 ;  /* 0x0004540301007387 */ /* 0x0001e40000100800 */
.L_x_28:
[----:B------:R-:W-:Y:S05]  /*b150*/  @!P2 BRA `(.L_x_29) ;  /* 0x000000000004a947 */ /* 0x000fea0003800000 */
[----:B------:R-:W-:Y:S01]  /*b160*/  BPT.TRAP 0x1 ;  /* 0x000000040000795c */ /* 0x000fe20000300000 */
.L_x_29:
[----:B-----5:R4:W-:Y:S04]  /*b170*/  STL [R1+0x474], R0 ;  /* 0x0004740001007387 */ /* 0x0209e80000100800 */
[----:B----4-:R-:W4:Y:S01]  /*b180*/  LDL R0, [R1+0x458] ;  /* 0x0004580001007983 */ /* 0x010f220000100800 */
[----:B0-----:R-:W-:-:S05]  /*b190*/  IMAD.U32 R3, RZ, RZ, UR23 ;  /* 0x00000017ff037e24 */ /* 0x001fca000f8e00ff */
[----:B------:R-:W-:-:S05]  /*b1a0*/  @P0 LEA R3, R3, UR15, 0x3 ;  /* 0x0000000f03030c11 */ /* 0x000fca000f8e18ff */
[----:B------:R-:W-:Y:S01]  /*b1b0*/  @P0 VIADD R3, R3, 0x20 ;  /* 0x0000002003030836 */ /* 0x000fe20000000000 */
[----:B------:R-:W-:-:S06]  /*b1c0*/  UISETP.GT.U32.AND UP0, UPT, UR13, 0x1, UPT ;  /* 0x000000010d00788c */ /* 0x000fcc000bf04070 */
[----:B------:R-:W-:Y:S02]  /*b1d0*/  PLOP3.LUT P1, PT, PT, PT, UP0, 0x80, 0x0 ;  /* 0x000000000000781c */ /* 0x000fe40003f2f008 */
[----:B----4-:R-:W-:Y:S02]  /*b1e0*/  @P0 PRMT R3, R0, 0x654, R3 ;  /* 0x0000065400030816 */ /* 0x010fe40000000003 */
[----:B------:R0:W5:Y:S02]  /*b1f0*/  LDL.LU R0, [R1+0x474] ;  /* 0x0004740001007983 */ /* 0x0001640000300800 */
[----:B------:R0:W-:Y:S07]  /*b200*/  @P0 SYNCS.ARRIVE.TRANS64.RED.A1T0 RZ, [R3+URZ], RZ ;  /* 0x000000ff03ff09a7 */ /* 0x0001ee000810043f */
[----:B------:R-:W-:Y:S05]  /*b210*/  @P1 BRA `(.L_x_30) ;  /* 0x0000000000041947 */ /* 0x000fea0003800000 */
[----:B------:R-:W-:Y:S01]  /*b220*/  BPT.TRAP 0x1 ;  /* 0x000000040000795c */ /* 0x000fe20000300000 */
.L_x_30:
[----:B------:R-:W-:Y:S01]  /*b230*/  UIADD3 UR17, UR17, 0x1, URZ ;  /* 0x0000000111117890 */ /* 0x000fe2000fffe03f */
[C---:B------:R-:W-:Y:S01]  /*b240*/  ISETP.GT.AND P1, PT, R2.reuse, 0x1, PT ;  /* 0x000000010200780c */ /* 0x040fe20003f24270 */
[----:B------:R-:W-:Y:S01]  /*b250*/  UIADD3 UR23, UR23, 0x1, URZ ;  /* 0x0000000117177890 */ /* 0x000fe2000fffe03f */
[----:B------:R-:W-:Y:S01]  /*b260*/  VIADD R2, R2, 0xffffffff ;  /* 0xffffffff02027836 */ /* 0x000fe20000000000 */
[----:B------:R-:W-:Y:S02]  /*b270*/  UISETP.NE.AND UP0, UPT, UR17, 0x4, UPT ;  /* 0x000000041100788c */ /* 0x000fe4000bf05270 */
[----:B------:R-:W-:Y:S02]  /*b280*/  UISETP.NE.AND UP1, UPT, UR23, 0x4, UPT ;  /* 0x000000041700788c */ /* 0x000fe4000bf25270 */
[----:B------:R-:W-:Y:S02]  /*b290*/  USEL UR8, URZ, 0x1, UP0 ;  /* 0x000000013f087887 */ /* 0x000fe40008000000 */
[----:B------:R-:W-:-:S02]  /*b2a0*/  USEL UR17, UR17, URZ, UP0 ;  /* 0x0000003f11117287 */ /* 0x000fc40008000000 */
[----:B------:R-:W-:Y:S02]  /*b2b0*/  USEL UR23, UR23, URZ, UP1 ;  /* 0x0000003f17177287 */ /* 0x000fe40008800000 */
[----:B-----5:R-:W-:Y:S01]  /*b2c0*/  LOP3.LUT R0, R0, UR8, RZ, 0x3c, !PT ;  /* 0x0000000800007c12 */ /* 0x020fe2000f8e3cff */
[----:B------:R-:W-:Y:S01]  /*b2d0*/  UMOV UR8, 0x1 ;  /* 0x0000000100087882 */ /* 0x000fe20000000000 */
[----:B------:R-:W-:Y:S08]  /*b2e0*/  @P1 BRA `(.L_x_31) ;  /* 0xffffffb000681947 */ /* 0x000ff0000383ffff */
.L_x_23:
[----:B------:R-:W-:-:S04]  /*b2f0*/  UISETP.NE.AND UP0, UPT, UR6, URZ, UPT ;  /* 0x0000003f0600728c */ /* 0x000fc8000bf05270 */
[----:B------:R-:W-:-:S06]  /*b300*/  USEL UR6, URZ, 0x1, !UP0 ;  /* 0x000000013f067887 */ /* 0x000fcc000c000000 */
[----:B------:R-:W-:-:S13]  /*b310*/  ISETP.NE.AND P1, PT, RZ, UR6, PT ;  /* 0x00000006ff007c0c */ /* 0x000fda000bf25270 */
[----:B------:R-:W-:Y:S05]  /*b320*/  @!P1 BRA `(.L_x_32) ;  /* 0x0000003800189947 */ /* 0x000fea0003800000 */
[----:B------:R4:W-:Y:S04]  /*b330*/  STL [R1+0x624], R43 ;  /* 0x0006242b01007387 */ /* 0x0009e80000100800 */
[----:B----4-:R-:W4:Y:S04]  /*b340*/  LDL.LU R43, [R1] ;  /* 0x00000000012b7983 */ /* 0x010f280000300800 */
[----:B------:R5:W-:Y:S04]  /*b350*/  STL [R1+0x620], R44 ;  /* 0x0006202c01007387 */ /* 0x000be80000100800 */
[----:B-----5:R-:W5:Y:S04]  /*b360*/  LDL.LU R44, [R1+0x4] ;  /* 0x00000400012c7983 */ /* 0x020f680000300800 */
[----:B------:R0:W-:Y:S04]  /*b370*/  STL [R1+0x61c], R45 ;  /* 0x00061c2d01007387 */ /* 0x0001e80000100800 */
[----:B0-----:R-:W2:Y:S04]  /*b380*/  LDL.LU R45, [R1+0x8] ;  /* 0x00000800012d7983 */ /* 0x001ea80000300800 */
[----:B------:R0:W-:Y:S04]  /*b390*/  STL [R1+0x618], R46 ;  /* 0x0006182e01007387 */ /* 0x0001e80000100800 */
[----:B0-----:R-:W3:Y:S04]  /*b3a0*/  LDL.LU R46, [R1+0xc] ;  /* 0x00000c00012e7983 */ /* 0x001ee80000300800 */
        /* <DEDUP_REMOVED lines=140> */
[----:B------:R-:W3:Y:S04]  /*bc70*/  LDL.LU R0, [R1+0x204] ;  /* 0x0002040001007983 */ /* 0x000ee80000300800 */
[----:B------:R-:W3:Y:S04]  /*bc80*/  LDL.LU R2, [R1+0x1b0] ;  /* 0x0001b00001027983 */ /* 0x000ee80000300800 */
[----:B------:R-:W3:Y:S04]  /*bc90*/  LDL.LU R3, [R1+0x208] ;  /* 0x0002080001037983 */ /* 0x000ee80000300800 */
        /* <DEDUP_REMOVED lines=65> */
[----:B0-----:R-:W3:Y:S01]  /*c0b0*/  LDL.LU R149, [R1+0x130] ;  /* 0x0001300001957983 */ /* 0x001ee20000300800 */
[----:B----4-:R-:W-:-:S03]  /*c0c0*/  FADD R4, R43, R4 ;  /* 0x000000042b047221 */ /* 0x010fc60000000000 */
[----:B------:R0:W-:Y:S01]  /*c0d0*/  STL [R1+0x478], R150 ;  /* 0x0004789601007387 */ /* 0x0001e20000100800 */
[----:B-----5:R-:W-:Y:S01]  /*c0e0*/  FADD R5, R44, R5 ;  /* 0x000000052c057221 */ /* 0x020fe20000000000 */
[----:B--2---:R-:W-:Y:S01]  /*c0f0*/  FADD R6, R45, R6 ;  /* 0x000000062d067221 */ /* 0x004fe20000000000 */
[----:B---3--:R-:W-:Y:S01]  /*c100*/  FADD R7, R46, R7 ;  /* 0x000000072e077221 */ /* 0x008fe20000000000 */
[----:B------:R-:W-:Y:S01]  /*c110*/  FADD R8, R47, R8 ;  /* 0x000000082f087221 */ /* 0x000fe20000000000 */
[----:B0-----:R-:W2:Y:S04]  /*c120*/  LDL.LU R150, [R1+0x12c] ;  /* 0x00012c0001967983 */ /* 0x001ea80000300800 */
[----:B------:R0:W-:Y:S01]  /*c130*/  STL [R1+0x474], R151 ;  /* 0x0004749701007387 */ /* 0x0001e20000100800 */
[----:B------:R-:W-:Y:S01]  /*c140*/  FADD R9, R48, R9 ;  /* 0x0000000930097221 */ /* 0x000fe20000000000 */
[----:B------:R-:W-:Y:S01]  /*c150*/  FADD R10, R49, R10 ;  /* 0x0000000a310a7221 */ /* 0x000fe20000000000 */
[----:B------:R-:W-:Y:S01]  /*c160*/  FADD R11, R50, R11 ;  /* 0x0000000b320b7221 */ /* 0x000fe20000000000 */
[----:B0-----:R-:W3:Y:S04]  /*c170*/  LDL.LU R151, [R1+0x128] ;  /* 0x0001280001977983 */ /* 0x001ee80000300800 */
[----:B------:R-:W4:Y:S04]  /*c180*/  LDL.LU R43, [R1+0x624] ;  /* 0x00062400012b7983 */ /* 0x000f280000300800 */
[----:B------:R-:W5:Y:S04]  /*c190*/  LDL.LU R44, [R1+0x620] ;  /* 0x00062000012c7983 */ /* 0x000f680000300800 */
[----:B------:R-:W4:Y:S04]  /*c1a0*/  LDL.LU R45, [R1+0x61c] ;  /* 0x00061c00012d7983 */ /* 0x000f280000300800 */
[----:B------:R-:W5:Y:S01]  /*c1b0*/  LDL.LU R46, [R1+0x618] ;  /* 0x00061800012e7983 */ /* 0x000f620000300800 */
[----:B------:R-:W-:-:S03]  /*c1c0*/  FADD R12, R51, R12 ;  /* 0x0000000c330c7221 */ /* 0x000fc60000000000 */
[----:B------:R-:W4:Y:S01]  /*c1d0*/  LDL.LU R47, [R1+0x614] ;  /* 0x00061400012f7983 */ /* 0x000f220000300800 */
[----:B------:R-:W-:-:S03]  /*c1e0*/  FADD R13, R52, R13 ;  /* 0x0000000d340d7221 */ /* 0x000fc60000000000 */
        /* <DEDUP_REMOVED lines=134> */
[----:B------:R-:W4:Y:S04]  /*ca50*/  LDL.LU R115, [R1+0x504] ;  /* 0x0005040001737983 */ /* 0x000f280000300800 */
[----:B------:R-:W4:Y:S01]  /*ca60*/  LDL.LU R116, [R1+0x500] ;  /* 0x0005000001747983 */ /* 0x000f220000300800 */
[----:B------:R-:W-:Y:S01]  /*ca70*/  FADD R3, R2, R3 ;  /* 0x0000000302037221 */ /* 0x000fe20000000000 */
[----:B------:R-:W-:Y:S01]  /*ca80*/  FADD R237, R120, R237 ;  /* 0x000000ed78ed7221 */ /* 0x000fe20000000000 */
[----:B------:R-:W-:Y:S01]  /*ca90*/  FADD R236, R121, R236 ;  /* 0x000000ec79ec7221 */ /* 0x000fe20000000000 */
[----:B------:R-:W5:Y:S01]  /*caa0*/  LDL.LU R117, [R1+0x1b4] ;  /* 0x0001b40001757983 */ /* 0x000f620000300800 */
[----:B------:R-:W-:Y:S01]  /*cab0*/  FADD R235, R122, R235 ;  /* 0x000000eb7aeb7221 */ /* 0x000fe20000000000 */
[----:B------:R-:W-:Y:S01]  /*cac0*/  FADD R234, R123, R234 ;  /* 0x000000ea7bea7221 */ /* 0x000fe20000000000 */
[----:B------:R-:W-:Y:S01]  /*cad0*/  FADD R233, R124, R233 ;  /* 0x000000e97ce97221 */ /* 0x000fe20000000000 */
[----:B------:R0:W-:Y:S01]  /*cae0*/  STL [R1+0x200], R118 ;  /* 0x0002007601007387 */ /* 0x0001e20000100800 */
        /* <DEDUP_REMOVED lines=11> */
[----:B0-----:R-:W4:Y:S01]  /*cba0*/  LDL.LU R118, [R1+0x1b8] ;  /* 0x0001b80001767983 */ /* 0x001f220000300800 */
[----:B------:R-:W-:Y:S01]  /*cbb0*/  FADD R217, R140, R217 ;  /* 0x000000d98cd97221 */ /* 0x000fe20000000000 */
[----:B------:R-:W-:Y:S01]  /*cbc0*/  FADD R223, R134, R223 ;  /* 0x000000df86df7221 */ /* 0x000fe20000000000 */
[----:B------:R-:W-:Y:S01]  /*cbd0*/  FADD R216, R141, R216 ;  /* 0x000000d88dd87221 */ /* 0x000fe20000000000 */
[----:B------:R0:W-:Y:S01]  /*cbe0*/  STL [R1+0x208], R3 ;  /* 0x0002080301007387 */ /* 0x0001e20000100800 */
[----:B------:R-:W-:Y:S01]  /*cbf0*/  FADD R222, R135, R222 ;  /* 0x000000de87de7221 */ /* 0x000fe20000000000 */
[----:B------:R-:W-:Y:S01]  /*cc00*/  FADD R215, R142, R215 ;  /* 0x000000d78ed77221 */ /* 0x000fe20000000000 */
[----:B------:R-:W-:Y:S01]  /*cc10*/  FADD R221, R136, R221 ;  /* 0x000000dd88dd7221 */ /* 0x000fe20000000000 */
[----:B-1----:R-:W4:Y:S01]  /*cc20*/  LDL.LU R0, [R1+0x210] ;  /* 0x0002100001007983 */ /* 0x002f220000300800 */
[----:B------:R-:W-:Y:S01]  /*cc30*/  FADD R214, R143, R214 ;  /* 0x000000d68fd67221 */ /* 0x000fe20000000000 */
[----:B------:R-:W-:Y:S01]  /*cc40*/  FADD R220, R137, R220 ;  /* 0x000000dc89dc7221 */ /* 0x000fe20000000000 */
[----:B------:R-:W-:Y:S01]  /*cc50*/  FADD R213, R144, R213 ;  /* 0x000000d590d57221 */ /* 0x000fe20000000000 */
[----:B------:R-:W4:Y:S01]  /*cc60*/  LDL.LU R119, [R1+0x1bc] ;  /* 0x0001bc0001777983 */ /* 0x000f220000300800 */
[----:B------:R-:W-:Y:S01]  /*cc70*/  FADD R219, R138, R219 ;  /* 0x000000db8adb7221 */ /* 0x000fe20000000000 */
[----:B------:R-:W-:Y:S01]  /*cc80*/  FADD R212, R145, R212 ;  /* 0x000000d491d47221 */ /* 0x000fe20000000000 */
[----:B------:R-:W-:Y:S01]  /*cc90*/  FADD R218, R139, R218 ;  /* 0x000000da8bda7221 */ /* 0x000fe20000000000 */
[----:B------:R-:W4:Y:S01]  /*cca0*/  LDL.LU R2, [R1+0x214] ;  /* 0x0002140001027983 */ /* 0x000f220000300800 */
[----:B------:R-:W-:Y:S01]  /*ccb0*/  FADD R211, R146, R211 ;  /* 0x000000d392d37221 */ /* 0x000fe20000000000 */
[----:B---3--:R-:W-:Y:S01]  /*ccc0*/  FADD R206, R151, R206 ;  /* 0x000000ce97ce7221 */ /* 0x008fe20000000000 */
[----:B------:R-:W-:Y:S01]  /*ccd0*/  FADD R210, R147, R210 ;  /* 0x000000d293d27221 */ /* 0x000fe20000000000 */
[----:B------:R-:W3:Y:S01]  /*cce0*/  LDL.LU R120, [R1+0x1c0] ;  /* 0x0001c00001787983 */ /* 0x000ee20000300800 */
[----:B--2---:R-:W-:Y:S01]  /*ccf0*/  FADD R207, R150, R207 ;  /* 0x000000cf96cf7221 */ /* 0x004fe20000000000 */
[----:B------:R-:W-:-:S02]  /*cd00*/  FADD R209, R148, R209 ;  /* 0x000000d194d17221 */ /* 0x000fc40000000000 */
[----:B0-----:R-:W3:Y:S04]  /*cd10*/  LDL.LU R3, [R1+0x218] ;  /* 0x0002180001037983 */ /* 0x001ee80000300800 */
[----:B------:R-:W2:Y:S04]  /*cd20*/  LDL.LU R121, [R1+0x1c4] ;  /* 0x0001c40001797983 */ /* 0x000ea80000300800 */
        /* <DEDUP_REMOVED lines=28> */
[----:B------:R-:W2:Y:S01]  /*cef0*/  LDL.LU R148, [R1+0x254] ;  /* 0x0002540001947983 */ /* 0x000ea20000300800 */
[----:B-----5:R-:W-:-:S03]  /*cf00*/  FADD R149, R117, R149 ;  /* 0x0000009575957221 */ /* 0x020fc60000000000 */
[----:B------:R-:W5:Y:S04]  /*cf10*/  LDL.LU R117, [R1+0x4fc] ;  /* 0x0004fc0001757983 */ /* 0x000f680000300800 */
[----:B------:R0:W-:Y:S04]  /*cf20*/  STL [R1+0x20c], R149 ;  /* 0x00020c9501007387 */ /* 0x0001e80000100800 */
[----:B0-----:R-:W5:Y:S01]  /*cf30*/  LDL.LU R149, [R1+0x258] ;  /* 0x0002580001957983 */ /* 0x001f620000300800 */
[----:B----4-:R-:W-:-:S03]  /*cf40*/  FADD R0, R118, R0 ;  /* 0x0000000076007221 */ /* 0x010fc60000000000 */
[----:B------:R-:W4:Y:S01]  /*cf50*/  LDL.LU R118, [R1+0x4f8] ;  /* 0x0004f80001767983 */ /* 0x000f220000300800 */
[----:B------:R-:W-:-:S03]  /*cf60*/  FADD R2, R119, R2 ;  /* 0x0000000277027221 */ /* 0x000fc60000000000 */
[----:B------:R0:W-:Y:S01]  /*cf70*/  STL [R1+0x210], R0 ;  /* 0x0002100001007387 */ /* 0x0001e20000100800 */
[----:B---3--:R-:W-:-:S03]  /*cf80*/  FADD R3, R120, R3 ;  /* 0x0000000378037221 */ /* 0x008fc60000000000 */
[----:B0-----:R-:W3:Y:S04]  /*cf90*/  LDL.LU R0, [R1+0x25c] ;  /* 0x00025c0001007983 */ /* 0x001ee80000300800 */
[----:B------:R-:W4:Y:S01]  /*cfa0*/  LDL.LU R119, [R1+0x4f4] ;  /* 0x0004f40001777983 */ /* 0x000f220000300800 */
[----:B--2---:R-:W-:-:S03]  /*cfb0*/  FADD R122, R121, R122 ;  /* 0x0000007a797a7221 */ /* 0x004fc60000000000 */
[----:B------:R0:W-:Y:S01]  /*cfc0*/  STL [R1+0x214], R2 ;  /* 0x0002140201007387 */ /* 0x0001e20000100800 */
[----:B------:R-:W-:-:S03]  /*cfd0*/  FADD R124, R123, R124 ;  /* 0x0000007c7b7c7221 */ /* 0x000fc60000000000 */
[----:B0-----:R-:W2:Y:S04]  /*cfe0*/  LDL.LU R2, [R1+0x260] ;  /* 0x0002600001027983 */ /* 0x001ea80000300800 */
[----:B------:R-:W4:Y:S04]  /*cff0*/  LDL.LU R120, [R1+0x4f0] ;  /* 0x0004f00001787983 */ /* 0x000f280000300800 */
[----:B------:R0:W-:Y:S01]  /*d000*/  STL [R1+0x218], R3 ;  /* 0x0002180301007387 */ /* 0x0001e20000100800 */
[----:B------:R-:W-:Y:S01]  /*d010*/  FADD R126, R125, R126 ;  /* 0x0000007e7d7e7221 */ /* 0x000fe20000000000 */
[----:B------:R-:W-:-:S02]  /*d020*/  FADD R128, R127, R128 ;  /* 0x000000807f807221 */ /* 0x000fc40000000000 */
[----:B0-----:R-:W4:Y:S04]  /*d030*/  LDL.LU R3, [R1+0x264] ;  /* 0x0002640001037983 */ /* 0x001f280000300800 */
[----:B------:R-:W4:Y:S04]  /*d040*/  LDL.LU R121, [R1+0x4ec] ;  /* 0x0004ec0001797983 */ /* 0x000f280000300800 */
[----:B------:R0:W-:Y:S01]  /*d050*/  STL [R1+0x21c], R122 ;  /* 0x00021c7a01007387 */ /* 0x0001e20000100800 */
[----:B------:R-:W-:-:S03]  /*d060*/  FADD R130, R129, R130 ;  /* 0x0000008281827221 */ /* 0x000fc60000000000 */
        /* <DEDUP_REMOVED lines=42> */
[----:B------:R0:W-:Y:S04]  /*d310*/  STL [R1+0x248], R145 ;  /* 0x0002489101007387 */ /* 0x0001e80000100800 */
[----:B0-----:R-:W4:Y:S04]  /*d320*/  LDL.LU R145, [R1+0x27c] ;  /* 0x00027c0001917983 */ /* 0x001f280000300800 */
[----:B------:R-:W4:Y:S04]  /*d330*/  LDL.LU R139, [R1+0x4a4] ;  /* 0x0004a400018b7983 */ /* 0x000f280000300800 */
[----:B------:R0:W-:Y:S04]  /*d340*/  STL [R1+0x24c], R146 ;  /* 0x00024c9201007387 */ /* 0x0001e80000100800 */
[----:B0-----:R-:W4:Y:S04]  /*d350*/  LDL.LU R146, [R1+0x280] ;  /* 0x0002800001927983 */ /* 0x001f280000300800 */
[----:B------:R0:W-:Y:S01]  /*d360*/  STL [R1+0x250], R147 ;  /* 0x0002509301007387 */ /* 0x0001e20000100800 */
[----:B-----5:R-:W-:-:S03]  /*d370*/  FADD R149, R24, R149 ;  /* 0x0000009518957221 */ /* 0x020fc60000000000 */
[----:B0-----:R-:W5:Y:S04]  /*d380*/  LDL.LU R147, [R1+0x284] ;  /* 0x0002840001937983 */ /* 0x001f680000300800 */
[----:B------:R0:W-:Y:S04]  /*d390*/  STL [R1+0x254], R148 ;  /* 0x0002549401007387 */ /* 0x0001e80000100800 */
[----:B0-----:R-:W5:Y:S04]  /*d3a0*/  LDL.LU R148, [R1+0x288] ;  /* 0x0002880001947983 */ /* 0x001f680000300800 */
[----:B------:R0:W-:Y:S04]  /*d3b0*/  STL [R1+0x258], R149 ;  /* 0x0002589501007387 */ /* 0x0001e80000100800 */
[----:B0-----:R-:W5:Y:S04]  /*d3c0*/  LDL.LU R149, [R1+0x28c] ;  /* 0x00028c0001957983 */ /* 0x001f680000300800 */
[----:B------:R-:W5:Y:S04]  /*d3d0*/  LDL.LU R150, [R1+0x290] ;  /* 0x0002900001967983 */ /* 0x000f680000300800 */
[----:B------:R-:W5:Y:S01]  /*d3e0*/  LDL.LU R151, [R1+0x294] ;  /* 0x0002940001977983 */ /* 0x000f620000300800 */
[----:B---3--:R-:W-:Y:S01]  /*d3f0*/  FADD R0, R25, R0 ;  /* 0x0000000019007221 */ /* 0x008fe20000000000 */
[----:B--2---:R-:W-:-:S04]  /*d400*/  FADD R2, R26, R2 ;  /* 0x000000021a027221 */ /* 0x004fc80000000000 */
[----:B------:R0:W-:Y:S01]  /*d410*/  STL [R1+0x25c], R0 ;  /* 0x00025c0001007387 */ /* 0x0001e20000100800 */
[----:B----4-:R-:W-:-:S03]  /*d420*/  FADD R3, R27, R3 ;  /* 0x000000031b037221 */ /* 0x010fc60000000000 */
[----:B------:R-:W2:Y:S04]  /*d430*/  LDL.LU R27, [R1+0x2c8] ;  /* 0x0002c800011b7983 */ /* 0x000ea80000300800 */
[----:B------:R1:W-:Y:S04]  /*d440*/  STL [R1+0x260], R2 ;  /* 0x0002600201007387 */ /* 0x0003e80000100800 */
[----:B------:R-:W3:Y:S04]  /*d450*/  LDL.LU R26, [R1+0x2cc] ;  /* 0x0002cc00011a7983 */ /* 0x000ee80000300800 */
[----:B------:R-:W4:Y:S04]  /*d460*/  LDL.LU R25, [R1+0x2d0] ;  /* 0x0002d00001197983 */ /* 0x000f280000300800 */
[----:B------:R1:W-:Y:S04]  /*d470*/  STL [R1+0x264], R3 ;  /* 0x0002640301007387 */ /* 0x0003e80000100800 */
[----:B------:R-:W4:Y:S04]  /*d480*/  LDL.LU R24, [R1+0x2d4] ;  /* 0x0002d40001187983 */ /* 0x000f280000300800 */
[----:B0-----:R-:W4:Y:S04]  /*d490*/  LDL.LU R0, [R1+0x2d8] ;  /* 0x0002d80001007983 */ /* 0x001f280000300800 */
[----:B-1----:R-:W4:Y:S04]  /*d4a0*/  LDL.LU R2, [R1+0x2dc] ;  /* 0x0002dc0001027983 */ /* 0x002f280000300800 */
[----:B------:R-:W4:Y:S01]  /*d4b0*/  LDL.LU R3, [R1+0x2e0] ;  /* 0x0002e00001037983 */ /* 0x000f220000300800 */
[----:B------:R-:W-:-:S05]  /*d4c0*/  FADD R140, R28, R140 ;  /* 0x0000008c1c8c7221 */ /* 0x000fca0000000000 */
[----:B------:R0:W-:Y:S04]  /*d4d0*/  STL [R1+0x268], R140 ;  /* 0x0002688c01007387 */ /* 0x0001e80000100800 */
[----:B0-----:R-:W4:Y:S01]  /*d4e0*/  LDL.LU R140, [R1+0x4a0] ;  /* 0x0004a000018c7983 */ /* 0x001f220000300800 */
[----:B------:R-:W-:-:S03]  /*d4f0*/  FADD R141, R29, R141 ;  /* 0x0000008d1d8d7221 */ /* 0x000fc60000000000 */
[----:B------:R-:W4:Y:S04]  /*d500*/  LDL.LU R28, [R1+0x2c4] ;  /* 0x0002c400011c7983 */ /* 0x000f280000300800 */
        /* <DEDUP_REMOVED lines=20> */
[----:B------:R0:W-:Y:S01]  /*d650*/  STL [R1+0x280], R146 ;  /* 0x0002809201007387 */ /* 0x0001e20000100800 */
[----:B-----5:R-:W-:-:S03]  /*d660*/  FADD R147, R35, R147 ;  /* 0x0000009323937221 */ /* 0x020fc60000000000 */
[----:B0-----:R-:W5:Y:S04]  /*d670*/  LDL.LU R146, [R1+0x488] ;  /* 0x0004880001927983 */ /* 0x001f680000300800 */
[----:B------:R-:W5:Y:S04]  /*d680*/  LDL.LU R34, [R1+0x2ac] ;  /* 0x0002ac0001227983 */ /* 0x000f680000300800 */
[----:B------:R0:W-:Y:S01]  /*d690*/  STL [R1+0x284], R147 ;  /* 0x0002849301007387 */ /* 0x0001e20000100800 */
[----:B------:R-:W-:-:S03]  /*d6a0*/  FADD R148, R36, R148 ;  /* 0x0000009424947221 */ /* 0x000fc60000000000 */
[----:B0-----:R-:W5:Y:S04]  /*d6b0*/  LDL.LU R147, [R1+0x484] ;  /* 0x0004840001937983 */ /* 0x001f680000300800 */
[----:B------:R-:W5:Y:S01]  /*d6c0*/  LDL.LU R35, [R1+0x2a8] ;  /* 0x0002a80001237983 */ /* 0x000f620000300800 */
[----:B------:R-:W-:-:S03]  /*d6d0*/  FADD R149, R37, R149 ;  /* 0x0000009525957221 */ /* 0x000fc60000000000 */
[----:B------:R0:W-:Y:S01]  /*d6e0*/  STL [R1+0x288], R148 ;  /* 0x0002889401007387 */ /* 0x0001e20000100800 */
[----:B------:R-:W-:Y:S01]  /*d6f0*/  FADD R150, R38, R150 ;  /* 0x0000009626967221 */ /* 0x000fe20000000000 */
[----:B------:R-:W-:Y:S02]  /*d700*/  FADD R151, R39, R151 ;  /* 0x0000009727977221 */ /* 0x000fe40000000000 */
[----:B0-----:R-:W5:Y:S04]  /*d710*/  LDL.LU R148, [R1+0x480] ;  /* 0x0004800001947983 */ /* 0x001f680000300800 */
[----:B------:R-:W5:Y:S04]  /*d720*/  LDL.LU R36, [R1+0x2a4] ;  /* 0x0002a40001247983 */ /* 0x000f680000300800 */
[----:B------:R0:W-:Y:S04]  /*d730*/  STL [R1+0x28c], R149 ;  /* 0x00028c9501007387 */ /* 0x0001e80000100800 */
[----:B0-----:R-:W5:Y:S04]  /*d740*/  LDL.LU R149, [R1+0x47c] ;  /* 0x00047c0001957983 */ /* 0x001f680000300800 */
[----:B------:R-:W5:Y:S04]  /*d750*/  LDL.LU R37, [R1+0x2a0] ;  /* 0x0002a00001257983 */ /* 0x000f680000300800 */
[----:B------:R0:W-:Y:S04]  /*d760*/  STL [R1+0x290], R150 ;  /* 0x0002909601007387 */ /* 0x0001e80000100800 */
[----:B0-----:R-:W5:Y:S04]  /*d770*/  LDL.LU R150, [R1+0x478] ;  /* 0x0004780001967983 */ /* 0x001f680000300800 */
[----:B------:R-:W5:Y:S04]  /*d780*/  LDL.LU R38, [R1+0x29c] ;  /* 0x00029c0001267983 */ /* 0x000f680000300800 */
[----:B------:R0:W-:Y:S04]  /*d790*/  STL [R1+0x294], R151 ;  /* 0x0002949701007387 */ /* 0x0001e80000100800 */
[----:B0-----:R-:W5:Y:S04]  /*d7a0*/  LDL.LU R151, [R1+0x474] ;  /* 0x0004740001977983 */ /* 0x001f680000300800 */
[----:B------:R-:W5:Y:S01]  /*d7b0*/  LDL.LU R39, [R1+0x298] ;  /* 0x0002980001277983 */ /* 0x000f620000300800 */
[----:B--2---:R-:W-:Y:S01]  /*d7c0*/  FADD R27, R52, R27 ;  /* 0x0000001b341b7221 */ /* 0x004fe20000000000 */
[----:B---3--:R-:W-:Y:S01]  /*d7d0*/  FADD R26, R53, R26 ;  /* 0x0000001a351a7221 */ /* 0x008fe20000000000 */
[----:B----4-:R-:W-:Y:S01]  /*d7e0*/  FADD R25, R54, R25 ;  /* 0x0000001936197221 */ /* 0x010fe20000000000 */
[----:B------:R-:W-:Y:S01]  /*d7f0*/  FADD R24, R55, R24 ;  /* 0x0000001837187221 */ /* 0x000fe20000000000 */
        /* <DEDUP_REMOVED lines=9> */
[----:B-----5:R-:W-:Y:S01]  /*d890*/  FADD R34, R45, R34 ;  /* 0x000000222d227221 */ /* 0x020fe20000000000 */
[----:B------:R-:W-:Y:S01]  /*d8a0*/  FADD R35, R44, R35 ;  /* 0x000000232c237221 */ /* 0x000fe20000000000 */
[----:B------:R-:W-:Y:S01]  /*d8b0*/  FADD R36, R43, R36 ;  /* 0x000000242b247221 */ /* 0x000fe20000000000 */
[----:B------:R-:W-:Y:S01]  /*d8c0*/  FADD R37, R42, R37 ;  /* 0x000000252a257221 */ /* 0x000fe20000000000 */
[----:B------:R-:W-:Y:S01]  /*d8d0*/  FADD R38, R41, R38 ;  /* 0x0000002629267221 */ /* 0x000fe20000000000 */
[----:B------:R-:W-:-:S05]  /*d8e0*/  FADD R39, R40, R39 ;  /* 0x0000002728277221 */ /* 0x000fca0000000000 */
[----:B------:R0:W-:Y:S04]  /*d8f0*/  STL [R1+0x298], R39 ;  /* 0x0002982701007387 */ /* 0x0001e80000100800 */
        /* <DEDUP_REMOVED lines=15> */
[----:B------:R-:W5:Y:S04]  /*d9f0*/  LDL.LU R51, [R1+0x2e4] ;  /* 0x0002e40001337983 */ /* 0x000f680000300800 */
[----:B------:R5:W-:Y:S04]  /*da00*/  STL [R1+0x2d8], R0 ;  /* 0x0002d80001007387 */ /* 0x000be80000100800 */
[----:B------:R-:W5:Y:S04]  /*da10*/  LDL.LU R50, [R1+0x2e8] ;  /* 0x0002e80001327983 */ /* 0x000f680000300800 */
[----:B------:R5:W-:Y:S04]  /*da20*/  STL [R1+0x2dc], R2 ;  /* 0x0002dc0201007387 */ /* 0x000be80000100800 */
[----:B------:R-:W5:Y:S04]  /*da30*/  LDL.LU R49, [R1+0x2ec] ;  /* 0x0002ec0001317983 */ /* 0x000f680000300800 */
[----:B------:R5:W-:Y:S04]  /*da40*/  STL [R1+0x2e0], R3 ;  /* 0x0002e00301007387 */ /* 0x000be80000100800 */
[----:B------:R-:W5:Y:S04]  /*da50*/  LDL.LU R48, [R1+0x2f0] ;  /* 0x0002f00001307983 */ /* 0x000f680000300800 */
        /* <DEDUP_REMOVED lines=8> */
[----:B0-----:R-:W5:Y:S04]  /*dae0*/  LDL.LU R39, [R1+0x314] ;  /* 0x0003140001277983 */ /* 0x001f680000300800 */
[----:B-1----:R-:W5:Y:S04]  /*daf0*/  LDL.LU R38, [R1+0x318] ;  /* 0x0003180001267983 */ /* 0x002f680000300800 */
[----:B--2---:R-:W2:Y:S04]  /*db00*/  LDL.LU R37, [R1+0x31c] ;  /* 0x00031c0001257983 */ /* 0x004ea80000300800 */
[----:B---3--:R-:W3:Y:S04]  /*db10*/  LDL.LU R36, [R1+0x320] ;  /* 0x0003200001247983 */ /* 0x008ee80000300800 */
[----:B----4-:R-:W4:Y:S04]  /*db20*/  LDL.LU R35, [R1+0x324] ;  /* 0x0003240001237983 */ /* 0x010f280000300800 */
[----:B-----5:R-:W5:Y:S04]  /*db30*/  LDL.LU R34, [R1+0x328] ;  /* 0x0003280001227983 */ /* 0x020f680000300800 */
        /* <DEDUP_REMOVED lines=12> */
[----:B------:R-:W5:Y:S01]  /*dc00*/  LDL.LU R3, [R1+0x35c] ;  /* 0x00035c0001037983 */ /* 0x000f620000300800 */
[----:B------:R-:W-:Y:S01]  /*dc10*/  FADD R51, R59, R51 ;  /* 0x000000333b337221 */ /* 0x000fe20000000000 */
[----:B------:R-:W-:-:S04]  /*dc20*/  FADD R50, R60, R50 ;  /* 0x000000323c327221 */ /* 0x000fc80000000000 */
        /* <DEDUP_REMOVED lines=25> */
[----:B--2---:R-:W-:-:S03]  /*ddc0*/  FADD R37, R73, R37 ;  /* 0x0000002549257221 */ /* 0x004fc60000000000 */
[----:B------:R2:W-:Y:S01]  /*ddd0*/  STL [R1+0x318], R38 ;  /* 0x0003182601007387 */ /* 0x0005e20000100800 */
[----:B---3--:R-:W-:-:S03]  /*dde0*/  FADD R36, R74, R36 ;  /* 0x000000244a247221 */ /* 0x008fc60000000000 */
[----:B------:R3:W-:Y:S01]  /*ddf0*/  STL [R1+0x31c], R37 ;  /* 0x00031c2501007387 */ /* 0x0007e20000100800 */
[----:B----4-:R-:W-:-:S03]  /*de00*/  FADD R35, R75, R35 ;  /* 0x000000234b237221 */ /* 0x010fc60000000000 */
[----:B------:R4:W-:Y:S01]  /*de10*/  STL [R1+0x320], R36 ;  /* 0x0003202401007387 */ /* 0x0009e20000100800 */
[----:B-----5:R-:W-:-:S03]  /*de20*/  FADD R34, R76, R34 ;  /* 0x000000224c227221 */ /* 0x020fc60000000000 */
        /* <DEDUP_REMOVED lines=24> */
[----:B0-----:R-:W5:Y:S01]  /*dfb0*/  LDL.LU R51, [R1+0x360] ;  /* 0x0003600001337983 */ /* 0x001f620000300800 */
[----:B------:R-:W-:-:S03]  /*dfc0*/  FADD R3, R89, R3 ;  /* 0x0000000359037221 */ /* 0x000fc60000000000 */
[----:B------:R0:W-:Y:S04]  /*dfd0*/  STL [R1+0x354], R0 ;  /* 0x0003540001007387 */ /* 0x0001e80000100800 */
[----:B-1----:R-:W5:Y:S04]  /*dfe0*/  LDL.LU R50, [R1+0x364] ;  /* 0x0003640001327983 */ /* 0x002f680000300800 */
        /* <DEDUP_REMOVED lines=181> */
[----:B------:R-:W-:Y:S01]  /*eb40*/  FADD R2, R150, R2 ;  /* 0x0000000296027221 */ /* 0x000fe20000000000 */
[----:B------:R-:W-:-:S05]  /*eb50*/  FADD R3, R3, R151 ;  /* 0x0000009703037221 */ /* 0x000fca0000000000 */
[----:B------:R0:W-:Y:S04]  /*eb60*/  STL [R1+0x454], R3 ;  /* 0x0004540301007387 */ /* 0x0001e80000100800 */
[----:B------:R0:W-:Y:S04]  /*eb70*/  STL [R1+0x44c], R0 ;  /* 0x00044c0001007387 */ /* 0x0001e80000100800 */
[----:B------:R0:W-:Y:S02]  /*eb80*/  STL [R1+0x450], R2 ;  /* 0x0004500201007387 */ /* 0x0001e40000100800 */
.L_x_32:
[----:B0-----:R-:W0:Y:S02]  /*eb90*/  LDC R0, c[0x0][0x28c] ;  /* 0x0000a300ff007b82 */ /* 0x001e240000000800 */
[----:B0-----:R-:W-:-:S13]  /*eba0*/  ISETP.GE.AND P1, PT, R0, 0x1, PT ;  /* 0x000000010000780c */ /* 0x001fda0003f26270 */
[----:B------:R-:W-:Y:S05]  /*ebb0*/  @!P1 BRA `(.L_x_33) ;  /* 0x0000000000509947 */ /* 0x000fea0003800000 */
[----:B------:R-:W-:-:S06]  /*ebc0*/  UISETP.NE.AND UP0, UPT, UR22, 0x3, UPT ;  /* 0x000000031600788c */ /* 0x000fcc000bf05270 */
[----:B------:R-:W-:-:S13]  /*ebd0*/  PLOP3.LUT P1, PT, PT, PT, UP0, 0x80, 0x0 ;  /* 0x000000000000781c */ /* 0x000fda0003f2f008 */
[----:B------:R-:W-:Y:S05]  /*ebe0*/  @!P1 BRA `(.L_x_34) ;  /* 0x0000000000049947 */ /* 0x000fea0003800000 */
[----:B------:R-:W-:Y:S01]  /*ebf0*/  BPT.TRAP 0x1 ;  /* 0x000000040000795c */ /* 0x000fe20000300000 */
.L_x_34:
[----:B------:R-:W4:Y:S01]  /*ec00*/  LDL R3, [R1+0x458] ;  /* 0x0004580001037983 */ /* 0x000f220000100800 */
[----:B------:R-:W-:Y:S01]  /*ec10*/  VOTEU.ANY UP0, P0 ;  /* 0x00000000003f7886 */ /* 0x000fe20000000100 */
[----:B------:R-:W-:-:S04]  /*ec20*/  UISETP.LT.AND UP1, UPT, UR12, 0x1, UPT ;  /* 0x000000010c00788c */ /* 0x000fc8000bf21270 */
[----:B------:R-:W-:-:S04]  /*ec30*/  @UP0 USEL UR6, UR12, 0x1, UP1 ;  /* 0x000000010c060887 */ /* 0x000fc80008800000 */
[----:B------:R-:W-:Y:S02]  /*ec40*/  @UP0 UIADD3 UR6, UR5, UR12, -UR6 ;  /* 0x0000000c05060290 */ /* 0x000fe4000fffe806 */
[----:B------:R-:W-:-:S04]  /*ec50*/  UISETP.GT.U32.AND UP0, UPT, UR13, 0x1, UPT ;  /* 0x000000010d00788c */ /* 0x000fc8000bf04070 */
[----:B------:R-:W-:Y:S02]  /*ec60*/  IMAD.U32 R0, RZ, RZ, UR6 ;  /* 0x00000006ff007e24 */ /* 0x000fe4000f8e00ff */
[----:B------:R-:W-:Y:S02]  /*ec70*/  PLOP3.LUT P1, PT, PT, PT, UP0, 0x80, 0x0 ;  /* 0x000000000000781c */ /* 0x000fe40003f2f008 */
[----:B------:R-:W-:-:S05]  /*ec80*/  @P0 IMAD.SHL.U32 R0, R0, 0x8, RZ ;  /* 0x0000000800000824 */ /* 0x000fca00078e00ff */
[----:B------:R-:W-:Y:S01]  /*ec90*/  @P0 LOP3.LUT R2, R0, 0x18, RZ, 0xc0, !PT ;  /* 0x0000001800020812 */ /* 0x000fe200078ec0ff */
[----:B------:R-:W-:-:S05]  /*eca0*/  IMAD.U32 R0, RZ, RZ, UR15 ;  /* 0x0000000fff007e24 */ /* 0x000fca000f8e00ff */
[----:B------:R-:W-:-:S04]  /*ecb0*/  @P0 IADD3 R0, R0, 0x20, R2 ;  /* 0x0000002000000810 */ /* 0x000fc80007ffe002 */
[----:B----4-:R-:W-:-:S04]  /*ecc0*/  @P0 PRMT R0, R3, 0x654, R0 ;  /* 0x0000065403000816 */ /* 0x010fc80000000000 */
[----:B------:R0:W-:Y:S01]  /*ecd0*/  @P0 SYNCS.ARRIVE.TRANS64.RED.A1T0 RZ, [R0+URZ], RZ ;  /* 0x000000ff00ff09a7 */ /* 0x0001e2000810043f */
[----:B------:R-:W-:Y:S05]  /*ece0*/  @P1 BRA `(.L_x_33) ;  /* 0x0000000000041947 */ /* 0x000fea0003800000 */
[----:B------:R-:W-:Y:S01]  /*ecf0*/  BPT.TRAP 0x1 ;  /* 0x000000040000795c */ /* 0x000fe20000300000 */
.L_x_33:
[----:B------:R-:W4:Y:S01]  /*ed00*/  LDL.LU R26, [R1+0x468] ;  /* 0x00046800011a7983 */ /* 0x000f220000300800 */
[----:B------:R-:W5:Y:S01]  /*ed10*/  LDC R3, c[0x0][0x288] ;  /* 0x0000a200ff037b82 */ /* 0x000f620000000800 */
[----:B------:R-:W-:Y:S02]  /*ed20*/  ULDC UR6, c[0x0][0x284] ;  /* 0x0000a10000067ab9 */ /* 0x000fe40000000800 */
[----:B------:R-:W0:Y:S01]  /*ed30*/  LDL.LU R24, [R1+0x464] ;  /* 0x0004640001187983 */ /* 0x000e220000300800 */
[----:B------:R-:W1:Y:S02]  /*ed40*/  S2R R25, SR_TID.X ;  /* 0x0000000000197919 */ /* 0x000e640000002100 */
[----:B-1----:R-:W-:Y:S02]  /*ed50*/  LOP3.LUT R2, R25, 0x3, RZ, 0xc0, !PT ;  /* 0x0000000319027812 */ /* 0x002fe400078ec0ff */
[----:B------:R-:W-:-:S03]  /*ed60*/  SHF.R.U32.HI R32, RZ, 0x7, R25 ;  /* 0x00000007ff207819 */ /* 0x000fc60000011619 */
[----:B-----5:R-:W-:Y:S01]  /*ed70*/  IMAD R2, R2, -0x2, R3 ;  /* 0xfffffffe02027824 */ /* 0x020fe200078e0203 */
[----:B------:R-:W-:-:S05]  /*ed80*/  LOP3.LUT R32, R32, 0x1, RZ, 0xc0, !PT ;  /* 0x0000000120207812 */ /* 0x000fca00078ec0ff */
[----:B------:R-:W-:Y:S02]  /*ed90*/  IMAD.SHL.U32 R33, R32, 0x40, RZ ;  /* 0x0000004020217824 */ /* 0x000fe400078e00ff */
[----:B------:R-:W-:-:S05]  /*eda0*/  IMAD.SHL.U32 R30, R25, 0x2, RZ ;  /* 0x00000002191e7824 */ /* 0x000fca00078e00ff */
[----:B------:R-:W-:Y:S01]  /*edb0*/  LOP3.LUT R30, R30, 0x6, RZ, 0xc0, !PT ;  /* 0x000000061e1e7812 */ /* 0x000fe200078ec0ff */
[----:B------:R-:W-:Y:S02]  /*edc0*/  IMAD.MOV.U32 R39, RZ, RZ, -0x1 ;  /* 0xffffffffff277424 */ /* 0x000fe400078e00ff */
[----:B0-----:R-:W-:-:S05]  /*edd0*/  IMAD.SHL.U32 R0, R24, 0x100, RZ ;  /* 0x0000010018007824 */ /* 0x001fca00078e00ff */
[----:B------:R-:W-:Y:S01]  /*ede0*/  ISETP.GE.AND P1, PT, R0, R3, PT ;  /* 0x000000030000720c */ /* 0x000fe20003f26270 */
[----:B------:R-:W-:Y:S01]  /*edf0*/  IMAD.IADD R0, R2, 0x1, -R0 ;  /* 0x0000000102007824 */ /* 0x000fe200078e0a00 */
[----:B------:R-:W-:Y:S02]  /*ee00*/  SHF.R.U32.HI R2, RZ, 0x2, R25 ;  /* 0x00000002ff027819 */ /* 0x000fe40000011619 */
[----:B------:R-:W-:Y:S02]  /*ee10*/  LOP3.LUT R3, R25, 0x60, RZ, 0xc0, !PT ;  /* 0x0000006019037812 */ /* 0x000fe400078ec0ff */
[----:B------:R-:W-:Y:S02]  /*ee20*/  LOP3.LUT R2, R2, 0x7, RZ, 0xc0, !PT ;  /* 0x0000000702027812 */ /* 0x000fe400078ec0ff */
[----:B------:R-:W-:Y:S02]  /*ee30*/  SHF.R.U32.HI R3, RZ, 0x1, R3 ;  /* 0x00000001ff037819 */ /* 0x000fe40000011603 */
[----:B------:R-:W-:-:S02]  /*ee40*/  LOP3.LUT R33, R33, 0x40, R2, 0xe2, !PT ;  /* 0x0000004021217812 */ /* 0x000fc400078ee202 */
[----:B------:R-:W-:-:S05]  /*ee50*/  IADD3 R2, RZ, -R3, -R2 ;  /* 0x80000003ff027210 */ /* 0x000fca0007ffe802 */
[----:B------:R-:W-:Y:S02]  /*ee60*/  IMAD R32, R32, -0x40, R2 ;  /* 0xffffffc020207824 */ /* 0x000fe400078e0202 */
[----:B----4-:R-:W-:-:S05]  /*ee70*/  IMAD.SHL.U32 R2, R26, 0x100, RZ ;  /* 0x000001001a027824 */ /* 0x010fca00078e00ff */
[----:B------:R-:W-:Y:S01]  /*ee80*/  ISETP.GE.OR P1, PT, R2, UR6, P1 ;  /* 0x0000000602007c0c */ /* 0x000fe20008f26670 */
[----:B------:R-:W-:Y:S01]  /*ee90*/  IMAD.WIDE R36, R26, 0x100, RZ ;  /* 0x000001001a247825 */ /* 0x000fe200078e02ff */
[----:B------:R-:W-:Y:S02]  /*eea0*/  IADD3 R32, -R2, UR6, R32 ;  /* 0x0000000602207c10 */ /* 0x000fe4000fffe120 */
[----:B------:R-:W-:Y:S02]  /*eeb0*/  PRMT R30, R30, 0x6540, R24 ;  /* 0x000065401e1e7816 */ /* 0x000fe40000000018 */
[----:B------:R-:W-:-:S07]  /*eec0*/  LOP3.LUT R33, R36, R33, R3, 0xfe, !PT ;  /* 0x0000002124217212 */ /* 0x000fce00078efe03 */
[----:B------:R-:W-:Y:S05]  /*eed0*/  @P1 BRA `(.L_x_35) ;  /* 0x0000012400dc1947 */ /* 0x000fea0003800000 */
[----:B------:R-:W0:Y:S01]  /*eee0*/  LDC.64 R26, c[0x0][0x5c8] ;  /* 0x00017200ff1a7b82 */ /* 0x000e220000000a00 */
[----:B------:R-:W-:Y:S01]  /*eef0*/  USHF.R.S32.HI UR8, URZ, 0x1f, UR14 ;  /* 0x0000001f3f087899 */ /* 0x000fe2000801140e */
[--C-:B------:R-:W-:Y:S01]  /*ef00*/  SHF.R.S32.HI R31, RZ, 0x1f, R30.reuse ;  /* 0x0000001fff1f7819 */ /* 0x100fe2000001141e */
[----:B------:R-:W-:Y:S01]  /*ef10*/  ULDC.64 UR10, c[0x0][0x5d0] ;  /* 0x00017400000a7ab9 */ /* 0x000fe20000000a00 */
[----:B------:R-:W-:Y:S01]  /*ef20*/  BSSY B0, `(.L_x_35) ;  /* 0x0001272000007945 */ /* 0x000fe20003800000 */
[----:B------:R-:W-:Y:S02]  /*ef30*/  UIMAD UR6, UR8, UR10, URZ ;  /* 0x0000000a080672a4 */ /* 0x000fe4000f8e023f */
[----:B------:R-:W-:Y:S02]  /*ef40*/  IMAD.U32 R24, RZ, RZ, UR10 ;  /* 0x0000000aff187e24 */ /* 0x000fe4000f8e00ff */
[----:B------:R-:W-:Y:S02]  /*ef50*/  UIMAD UR6, UR14, UR11, UR6 ;  /* 0x0000000b0e0672a4 */ /* 0x000fe4000f8e0206 */
[----:B------:R-:W-:-:S04]  /*ef60*/  IMAD.WIDE.U32 R24, R24, UR14, R30 ;  /* 0x0000000e18187c25 */ /* 0x000fc8000f8e001e */
[----:B------:R-:W-:Y:S01]  /*ef70*/  VIADD R25, R25, UR6 ;  /* 0x0000000619197c36 */ /* 0x000fe20008000000 */
[----:B------:R-:W-:Y:S01]  /*ef80*/  ULDC.64 UR6, c[0x0][0x5c0] ;  /* 0x0001700000067ab9 */ /* 0x000fe20000000a00 */
[-C--:B0-----:R-:W-:Y:S01]  /*ef90*/  IMAD R2, R37, R26.reuse, RZ ;  /* 0x0000001a25027224 */ /* 0x081fe200078e02ff */
[----:B------:R-:W-:Y:S01]  /*efa0*/  SHF.L.U64.HI R34, R26, 0x3, R27 ;  /* 0x000000031a227819 */ /* 0x000fe2000001021b */
[----:B------:R-:W-:-:S04]  /*efb0*/  IMAD.WIDE.U32 R24, R33, R26, R24 ;  /* 0x0000001a21187225 */ /* 0x000fc800078e0018 */
[----:B------:R-:W-:Y:S01]  /*efc0*/  IMAD R2, R33, R27, R2 ;  /* 0x0000001b21027224 */ /* 0x000fe200078e0202 */
[C---:B------:R-:W-:Y:S01]  /*efd0*/  LEA R28, P2, R26.reuse, R24, 0x7 ;  /* 0x000000181a1c7211 */ /* 0x040fe200078438ff */
[----:B------:R-:W-:Y:S02]  /*efe0*/  IMAD.SHL.U32 R35, R26, 0x8, RZ ;  /* 0x000000081a237824 */ /* 0x000fe400078e00ff */
[----:B------:R-:W-:Y:S01]  /*eff0*/  IMAD.IADD R25, R25, 0x1, R2 ;  /* 0x0000000119197824 */ /* 0x000fe200078e0202 */
[C---:B------:R-:W-:Y:S02]  /*f000*/  IADD3 R2, P1, R24.reuse, UR6, RZ ;  /* 0x0000000618027c10 */ /* 0x040fe4000ff3e0ff */
[----:B------:R-:W-:Y:S02]  /*f010*/  IADD3 R24, P5, P6, R24, UR6, R35 ;  /* 0x0000000618187c10 */ /* 0x000fe4000febe023 */
[----:B------:R-:W-:Y:S02]  /*f020*/  LEA.HI.X R29, R26, R25, R27, 0x7, P2 ;  /* 0x000000191a1d7211 */ /* 0x000fe400010f3c1b */
[----:B------:R-:W-:-:S02]  /*f030*/  IADD3.X R3, R25, UR7, RZ, P1, !PT ;  /* 0x0000000719037c10 */ /* 0x000fc40008ffe4ff */
[--C-:B------:R-:W-:Y:S02]  /*f040*/  IADD3.X R25, R25, UR7, R34.reuse, P5, P6 ;  /* 0x0000000719197c10 */ /* 0x100fe4000afec422 */
[----:B------:R-:W-:Y:S02]  /*f050*/  FSETP.NEU.AND P5, PT, RZ, UR21, PT ;  /* 0x00000015ff007c0b */ /* 0x000fe4000bfad000 */
[C---:B------:R-:W-:Y:S02]  /*f060*/  IADD3 R26, P2, P3, R28.reuse, UR6, R35 ;  /* 0x000000061c1a7c10 */ /* 0x040fe4000fb5e023 */
[----:B------:R-:W-:Y:S02]  /*f070*/  IADD3 R28, P1, R28, UR6, RZ ;  /* 0x000000061c1c7c10 */ /* 0x000fe4000ff3e0ff */
[C---:B------:R-:W-:Y:S02]  /*f080*/  IADD3.X R27, R29.reuse, UR7, R34, P2, P3 ;  /* 0x000000071d1b7c10 */ /* 0x040fe400097e6422 */
[----:B------:R-:W-:-:S05]  /*f090*/  IADD3.X R29, R29, UR7, RZ, P1, !PT ;  /* 0x000000071d1d7c10 */ /* 0x000fca0008ffe4ff */
[----:B------:R-:W-:Y:S05]  /*f0a0*/  @!P5 BRA `(.L_x_36) ;  /* 0x000000d800fcd947 */ /* 0x000fea0003800000 */
[----:B------:R-:W-:Y:S01]  /*f0b0*/  ULDC.64 UR6, c[0x0][0x5b8] ;  /* 0x00016e0000067ab9 */ /* 0x000fe20000000a00 */
[----:B------:R-:W-:Y:S01]  /*f0c0*/  BSSY B1, `(.L_x_37) ;  /* 0x0000013000017945 */ /* 0x000fe20003800000 */
[----:B------:R-:W-:Y:S01]  /*f0d0*/  IMAD.U32 R34, RZ, RZ, UR6 ;  /* 0x00000006ff227e24 */ /* 0x000fe2000f8e00ff */
[----:B------:R-:W-:-:S03]  /*f0e0*/  UIMAD UR6, UR8, UR6, URZ ;  /* 0x00000006080672a4 */ /* 0x000fc6000f8e023f */
[----:B------:R-:W-:Y:S01]  /*f0f0*/  IMAD.WIDE.U32 R30, R34, UR14, R30 ;  /* 0x0000000e221e7c25 */ /* 0x000fe2000f8e001e */
[----:B------:R-:W-:Y:S01]  /*f100*/  UIMAD UR6, UR14, UR7, UR6 ;  /* 0x000000070e0672a4 */ /* 0x000fe2000f8e0206 */
[----:B------:R-:W-:Y:S02]  /*f110*/  ULDC.64 UR8, c[0x0][0x5a8] ;  /* 0x00016a0000087ab9 */ /* 0x000fe40000000a00 */
[----:B------:R-:W-:-:S03]  /*f120*/  IMAD.MOV.U32 R34, RZ, RZ, R30 ;  /* 0x000000ffff227224 */ /* 0x000fc600078e001e */
[----:B------:R-:W-:Y:S01]  /*f130*/  VIADD R35, R31, UR6 ;  /* 0x000000061f237c36 */ /* 0x000fe20008000000 */
[----:B------:R-:W-:Y:S02]  /*f140*/  ULDC.64 UR6, c[0x0][0x5b0] ;  /* 0x00016c0000067ab9 */ /* 0x000fe40000000a00 */
[----:B------:R-:W-:Y:S02]  /*f150*/  IMAD R38, R37, UR6, RZ ;  /* 0x0000000625267c24 */ /* 0x000fe4000f8e02ff */
[----:B------:R-:W-:-:S04]  /*f160*/  IMAD.WIDE.U32 R30, R33, UR6, R34 ;  /* 0x00000006211e7c25 */ /* 0x000fc8000f8e0022 */
[----:B------:R-:W-:Y:S01]  /*f170*/  IMAD R38, R33, UR7, R38 ;  /* 0x0000000721267c24 */ /* 0x000fe2000f8e0226 */
[----:B------:R-:W-:-:S04]  /*f180*/  IADD3 R30, P1, R30, UR8, RZ ;  /* 0x000000081e1e7c10 */ /* 0x000fc8000ff3e0ff */
[--C-:B------:R-:W-:Y:S02]  /*f190*/  IADD3.X R31, R31, UR9, R38.reuse, P1, !PT ;  /* 0x000000091f1f7c10 */ /* 0x100fe40008ffe426 */
[----:B------:R-:W-:Y:S02]  /*f1a0*/  ISETP.GE.AND P1, PT, R32, 0x1, PT ;  /* 0x000000012000780c */ /* 0x000fe40003f26270 */
[----:B------:R-:W-:Y:S02]  /*f1b0*/  PRMT R38, RZ, 0x7610, R38 ;  /* 0x00007610ff267816 */ /* 0x000fe40000000026 */
[----:B------:R-:W-:-:S13]  /*f1c0*/  ISETP.LT.OR P2, PT, R0, 0x1, !P1 ;  /* 0x000000010000780c */ /* 0x000fda0004f41670 */
[----:B------:R-:W-:Y:S05]  /*f1d0*/  @P2 BRA `(.L_x_38) ;  /* 0x0000000000042947 */ /* 0x000fea0003800000 */
[----:B------:R0:W5:Y:S02]  /*f1e0*/  LDG.E.U8 R38, desc[UR18][R30.64] ;  /* 0x000000121e267981 */ /* 0x000164000c1e1100 */
.L_x_38:
[----:B------:R-:W-:Y:S05]  /*f1f0*/  BSYNC B1 ;  /* 0x0000000000017941 */ /* 0x000fea0003800000 */
.L_x_37:
[----:B-----5:R-:W-:Y:S01]  /*f200*/  LOP3.LUT R38, R38, 0xff, RZ, 0xc0, !PT ;  /* 0x000000ff26267812 */ /* 0x020fe200078ec0ff */
[----:B------:R-:W-:Y:S03]  /*f210*/  BSSY B1, `(.L_x_39) ;  /* 0x000000b000017945 */ /* 0x000fe60003800000 */
[----:B------:R-:W-:-:S05]  /*f220*/  F2FP.F16.E4M3.UNPACK_B R38, R38 ;  /* 0x00000026ff26723e */ /* 0x000fca00020006ff */
[----:B------:R-:W-:-:S05]  /*f230*/  HADD2.F32 R38, -RZ, R38.H0_H0 ;  /* 0x20000026ff267230 */ /* 0x000fca0000004100 */
[----:B------:R-:W-:-:S04]  /*f240*/  FMUL R38, R38, UR21 ;  /* 0x0000001526267c20 */ /* 0x000fc80008400000 */
[----:B------:R-:W-:-:S05]  /*f250*/  FFMA R4, R4, UR20, R38 ;  /* 0x0000001404047c23 */ /* 0x000fca0008000026 */
[----:B------:R-:W-:-:S05]  /*f260*/  F2FP.SATFINITE.E4M3.F32.PACK_AB_MERGE_C R4, RZ, R4, RZ ;  /* 0x00000004ff04723e */ /* 0x000fca00048070ff */
[----:B------:R1:W-:Y:S01]  /*f270*/  @!P2 STG.E.U8 desc[UR18][R2.64], R4 ;  /* 0x000000040200a986 */ /* 0x0003e2000c101112 */
[----:B------:R-:W-:Y:S02]  /*f280*/  ISETP.LT.OR P2, PT, R0, 0x2, !P1 ;  /* 0x000000020000780c */ /* 0x000fe40004f41670 */
[----:B-1----:R-:W-:-:S11]  /*f290*/  PRMT R4, RZ, 0x7610, R4 ;  /* 0x00007610ff047816 */ /* 0x002fd60000000004 */
[----:B------:R-:W-:Y:S05]  /*f2a0*/  @P2 BRA `(.L_x_40) ;  /* 0x0000000000042947 */ /* 0x000fea0003800000 */
[----:B------:R1:W5:Y:S02]  /*f2b0*/  LDG.E.U8 R4, desc[UR18][R30.64+0x1] ;  /* 0x000001121e047981 */ /* 0x000364000c1e1100 */
.L_x_40:
[----:B------:R-:W-:Y:S05]  /*f2c0*/  BSYNC B1 ;  /* 0x0000000000017941 */ /* 0x000fea0003800000 */
.L_x_39:
        /* <DEDUP_REMOVED lines=8> */
[----:B------:R-:W-:-:S05]  /*f350*/  IADD3 R4, P2, R33, 0x8, RZ ;  /* 0x0000000821047810 */ /* 0x000fca0007f5e0ff */
[----:B----4-:R-:W-:-:S04]  /*f360*/  IMAD.X R5, RZ, RZ, R37, P2 ;  /* 0x000000ffff057224 */ /* 0x010fc800010e0625 */
[----:B------:R-:W-:-:S04]  /*f370*/  IMAD R5, R5, UR6, RZ ;  /* 0x0000000605057c24 */ /* 0x000fc8000f8e02ff */
[C---:B------:R-:W-:Y:S02]  /*f380*/  IMAD R38, R4.reuse, UR7, R5 ;  /* 0x0000000704267c24 */ /* 0x040fe4000f8e0205 */
[----:B------:R-:W-:-:S03]  /*f390*/  IMAD.WIDE.U32 R4, R4, UR6, R34 ;  /* 0x0000000604047c25 */ /* 0x000fc6000f8e0022 */
[----:B------:R-:W-:-:S04]  /*f3a0*/  IADD3 R4, P2, R4, UR8, RZ ;  /* 0x0000000804047c10 */ /* 0x000fc8000ff5e0ff */
[--C-:B------:R-:W-:Y:S02]  /*f3b0*/  IADD3.X R5, R5, UR9, R38.reuse, P2, !PT ;  /* 0x0000000905057c10 */ /* 0x100fe400097fe426 */
[----:B------:R-:W-:Y:S02]  /*f3c0*/  ISETP.GE.AND P2, PT, R32, 0x9, PT ;  /* 0x000000092000780c */ /* 0x000fe40003f46270 */
[----:B------:R-:W-:Y:S02]  /*f3d0*/  PRMT R38, RZ, 0x7610, R38 ;  /* 0x00007610ff267816 */ /* 0x000fe40000000026 */
[----:B------:R-:W-:-:S13]  /*f3e0*/  ISETP.LT.OR P3, PT, R0, 0x1, !P2 ;  /* 0x000000010000780c */ /* 0x000fda0005761670 */
[----:B------:R-:W-:Y:S05]  /*f3f0*/  @P3 BRA `(.L_x_42) ;  /* 0x0000000000043947 */ /* 0x000fea0003800000 */
[----:B------:R4:W5:Y:S02]  /*f400*/  LDG.E.U8 R38, desc[UR18][R4.64] ;  /* 0x0000001204267981 */ /* 0x000964000c1e1100 */
.L_x_42:
[----:B------:R-:W-:Y:S05]  /*f410*/  BSYNC B1 ;  /* 0x0000000000017941 */ /* 0x000fea0003800000 */
.L_x_41:
        /* <DEDUP_REMOVED lines=9> */
[----:B0-----:R-:W-:-:S11]  /*f4b0*/  PRMT R6, RZ, 0x7610, R6 ;  /* 0x00007610ff067816 */ /* 0x001fd60000000006 */
[----:B------:R-:W-:Y:S05]  /*f4c0*/  @P3 BRA `(.L_x_44) ;  /* 0x0000000000043947 */ /* 0x000fea0003800000 */
[----:B------:R0:W5:Y:S02]  /*f4d0*/  LDG.E.U8 R6, desc[UR18][R4.64+0x1] ;  /* 0x0000011204067981 */ /* 0x000164000c1e1100 */
.L_x_44:
[----:B------:R-:W-:Y:S05]  /*f4e0*/  BSYNC B1 ;  /* 0x0000000000017941 */ /* 0x000fea0003800000 */
.L_x_43:
[----:B-----5:R-:W-:Y:S01]  /*f4f0*/  LOP3.LUT R6, R6, 0xff, RZ, 0xc0, !PT ;  /* 0x000000ff06067812 */ /* 0x020fe200078ec0ff */
[----:B------:R-:W-:Y:S01]  /*f500*/  BSSY B1, `(.L_x_45) ;  /* 0x000000b000017945 */ /* 0x000fe20003800000 */
[----:B------:R-:W-:Y:S02]  /*f510*/  ISETP.LT.OR P5, PT, R0, 0x9, !P1 ;  /* 0x000000090000780c */ /* 0x000fe40004fa1670 */
[----:B------:R-:W-:-:S05]  /*f520*/  F2FP.F16.E4M3.UNPACK_B R6, R6 ;  /* 0x00000006ff06723e */ /* 0x000fca00020006ff */
[----:B------:R-:W-:-:S05]  /*f530*/  HADD2.F32 R6, -RZ, R6.H0_H0 ;  /* 0x20000006ff067230 */ /* 0x000fca0000004100 */
[----:B------:R-:W-:-:S04]  /*f540*/  FMUL R6, R6, UR21 ;  /* 0x0000001506067c20 */ /* 0x000fc80008400000 */
[--C-:B------:R-:W-:Y:S01]  /*f550*/  FFMA R7, R7, UR20, R6.reuse ;  /* 0x0000001407077c23 */ /* 0x100fe20008000006 */
[----:B------:R-:W-:-:S04]  /*f560*/  PRMT R6, RZ, 0x7610, R6 ;  /* 0x00007610ff067816 */ /* 0x000fc80000000006 */
[----:B------:R-:W-:-:S05]  /*f570*/  F2FP.SATFINITE.E4M3.F32.PACK_AB_MERGE_C R7, RZ, R7, RZ ;  /* 0x00000007ff07723e */ /* 0x000fca00048070ff */
[----:B------:R0:W-:Y:S01]  /*f580*/  @!P3 STG.E.U8 desc[UR18][R24.64+0x1], R7 ;  /* 0x000001071800b986 */ /* 0x0001e2000c101112 */
[----:B------:R-:W-:Y:S05]  /*f590*/  @P5 BRA `(.L_x_46) ;  /* 0x0000000000045947 */ /* 0x000fea0003800000 */
[----:B------:R0:W5:Y:S02]  /*f5a0*/  LDG.E.U8 R6, desc[UR18][R30.64+0x8] ;  /* 0x000008121e067981 */ /* 0x000164000c1e1100 */
.L_x_46:
[----:B------:R-:W-:Y:S05]  /*f5b0*/  BSYNC B1 ;  /* 0x0000000000017941 */ /* 0x000fea0003800000 */
.L_x_45:
        /* <DEDUP_REMOVED lines=12> */
.L_x_48:
[----:B------:R-:W-:Y:S05]  /*f680*/  BSYNC B1 ;  /* 0x0000000000017941 */ /* 0x000fea0003800000 */
.L_x_47:
        /* <DEDUP_REMOVED lines=12> */
.L_x_50:
[----:B------:R-:W-:Y:S05]  /*f750*/  BSYNC B1 ;  /* 0x0000000000017941 */ /* 0x000fea0003800000 */
.L_x_49:
        /* <DEDUP_REMOVED lines=12> */
.L_x_52:
[----:B------:R-:W-:Y:S05]  /*f820*/  BSYNC B1 ;  /* 0x0000000000017941 */ /* 0x000fea0003800000 */
.L_x_51:
        /* <DEDUP_REMOVED lines=12> */
.L_x_54:
[----:B------:R-:W-:Y:S05]  /*f8f0*/  BSYNC B1 ;  /* 0x0000000000017941 */ /* 0x000fea0003800000 */
.L_x_53:
        /* <DEDUP_REMOVED lines=12> */
.L_x_56:
[----:B------:R-:W-:Y:S05]  /*f9c0*/  BSYNC B1 ;  /* 0x0000000000017941 */ /* 0x000fea0003800000 */
.L_x_55:
        /* <DEDUP_REMOVED lines=12> */
.L_x_58:
[----:B------:R-:W-:Y:S05]  /*fa90*/  BSYNC B1 ;  /* 0x0000000000017941 */ /* 0x000fea0003800000 */
.L_x_57:
        /* <DEDUP_REMOVED lines=12> */
.L_x_60:
[----:B------:R-:W-:Y:S05]  /*fb60*/  BSYNC B1 ;  /* 0x0000000000017941 */ /* 0x000fea0003800000 */
.L_x_59:
        /* <DEDUP_REMOVED lines=12> */
.L_x_62:
[----:B------:R-:W-:Y:S05]  /*fc30*/  BSYNC B1 ;  /* 0x0000000000017941 */ /* 0x000fea0003800000 */
.L_x_61:
        /* <DEDUP_REMOVED lines=12> */
.L_x_64:
[----:B------:R-:W-:Y:S05]  /*fd00*/  BSYNC B1 ;  /* 0x0000000000017941 */ /* 0x000fea0003800000 */
.L_x_63:
        /* <DEDUP_REMOVED lines=12> */
.L_x_66:
[----:B------:R-:W-:Y:S05]  /*fdd0*/  BSYNC B1 ;  /* 0x0000000000017941 */ /* 0x000fea0003800000 */
.L_x_65:
        /* <DEDUP_REMOVED lines=12> */
.L_x_68:
[----:B------:R-:W-:Y:S05]  /*fea0*/  BSYNC B1 ;  /* 0x0000000000017941 */ /* 0x000fea0003800000 */
.L_x_67:
        /* <DEDUP_REMOVED lines=12> */
.L_x_70:
[----:B------:R-:W-:Y:S05]  /*ff70*/  BSYNC B1 ;  /* 0x0000000000017941 */ /* 0x000fea0003800000 */
.L_x_69:
        /* <DEDUP_REMOVED lines=12> */
.L_x_72:
[----:B------:R-:W-:Y:S05]  /*10040*/  BSYNC B1 ;  /* 0x0000000000017941 */ /* 0x000fea0003800000 */
.L_x_71:
        /* <DEDUP_REMOVED lines=12> */
.L_x_74:
[----:B------:R-:W-:Y:S05]  /*10110*/  BSYNC B1 ;  /* 0x0000000000017941 */ /* 0x000fea0003800000 */
.L_x_73:
        /* <DEDUP_REMOVED lines=12> */
.L_x_76:
[----:B------:R-:W-:Y:S05]  /*101e0*/  BSYNC B1 ;  /* 0x0000000000017941 */ /* 0x000fea0003800000 */
.L_x_75:
        /* <DEDUP_REMOVED lines=12> */
.L_x_78:
[----:B------:R-:W-:Y:S05]  /*102b0*/  BSYNC B1 ;  /* 0x0000000000017941 */ /* 0x000fea0003800000 */
.L_x_77:
        /* <DEDUP_REMOVED lines=12> */
.L_x_80:
[----:B------:R-:W-:Y:S05]  /*10380*/  BSYNC B1 ;  /* 0x0000000000017941 */ /* 0x000fea0003800000 */
.L_x_79:
        /* <DEDUP_REMOVED lines=12> */
.L_x_82:
[----:B------:R-:W-:Y:S05]  /*10450*/  BSYNC B1 ;  /* 0x0000000000017941 */ /* 0x000fea0003800000 */
.L_x_81:
        /* <DEDUP_REMOVED lines=12> */
.L_x_84:
[----:B------:R-:W-:Y:S05]  /*10520*/  BSYNC B1 ;  /* 0x0000000000017941 */ /* 0x000fea0003800000 */
.L_x_83:
        /* <DEDUP_REMOVED lines=12> */
.L_x_86:
[----:B------:R-:W-:Y:S05]  /*105f0*/  BSYNC B1 ;  /* 0x0000000000017941 */ /* 0x000fea0003800000 */
.L_x_85:
        /* <DEDUP_REMOVED lines=12> */
.L_x_88:
[----:B------:R-:W-:Y:S05]  /*106c0*/  BSYNC B1 ;  /* 0x0000000000017941 */ /* 0x000fea0003800000 */
.L_x_87:
        /* <DEDUP_REMOVED lines=12> */
.L_x_90:
[----:B------:R-:W-:Y:S05]  /*10790*/  BSYNC B1 ;  /* 0x0000000000017941 */ /* 0x000fea0003800000 */
.L_x_89:
        /* <DEDUP_REMOVED lines=12> */
.L_x_92:
[----:B------:R-:W-:Y:S05]  /*10860*/  BSYNC B1 ;  /* 0x0000000000017941 */ /* 0x000fea0003800000 */
.L_x_91:
        /* <DEDUP_REMOVED lines=12> */
.L_x_94:
[----:B------:R-:W-:Y:S05]  /*10930*/  BSYNC B1 ;  /* 0x0000000000017941 */ /* 0x000fea0003800000 */
.L_x_93:
        /* <DEDUP_REMOVED lines=12> */
.L_x_96:
[----:B------:R-:W-:Y:S05]  /*10a00*/  BSYNC B1 ;  /* 0x0000000000017941 */ /* 0x000fea0003800000 */
.L_x_95:
        /* <DEDUP_REMOVED lines=12> */
.L_x_98:
[----:B------:R-:W-:Y:S05]  /*10ad0*/  BSYNC B1 ;  /* 0x0000000000017941 */ /* 0x000fea0003800000 */
.L_x_97:
        /* <DEDUP_REMOVED lines=12> */
.L_x_100:
[----:B------:R-:W-:Y:S05]  /*10ba0*/  BSYNC B1 ;  /* 0x0000000000017941 */ /* 0x000fea0003800000 */
.L_x_99:
        /* <DEDUP_REMOVED lines=12> */
.L_x_102:
[----:B------:R-:W-:Y:S05]  /*10c70*/  BSYNC B1 ;  /* 0x0000000000017941 */ /* 0x000fea0003800000 */
.L_x_101:
        /* <DEDUP_REMOVED lines=12> */
.L_x_104:
[----:B------:R-:W-:Y:S05]  /*10d40*/  BSYNC B1 ;  /* 0x0000000000017941 */ /* 0x000fea0003800000 */
.L_x_103:
        /* <DEDUP_REMOVED lines=12> */
.L_x_106:
[----:B------:R-:W-:Y:S05]  /*10e10*/  BSYNC B1 ;  /* 0x0000000000017941 */ /* 0x000fea0003800000 */
.L_x_105:
        /* <DEDUP_REMOVED lines=12> */
.L_x_108:
[----:B------:R-:W-:Y:S05]  /*10ee0*/  BSYNC B1 ;  /* 0x0000000000017941 */ /* 0x000fea0003800000 */
.L_x_107:
        /* <DEDUP_REMOVED lines=12> */
.L_x_110:
[----:B------:R-:W-:Y:S05]  /*10fb0*/  BSYNC B1 ;  /* 0x0000000000017941 */ /* 0x000fea0003800000 */
.L_x_109:
        /* <DEDUP_REMOVED lines=12> */
.L_x_112:
[----:B------:R-:W-:Y:S05]  /*11080*/  BSYNC B1 ;  /* 0x0000000000017941 */ /* 0x000fea0003800000 */
.L_x_111:
        /* <DEDUP_REMOVED lines=12> */
.L_x_114:
[----:B------:R-:W-:Y:S05]  /*11150*/  BSYNC B1 ;  /* 0x0000000000017941 */ /* 0x000fea0003800000 */
.L_x_113:
        /* <DEDUP_REMOVED lines=12> */
.L_x_116:
[----:B------:R-:W-:Y:S05]  /*11220*/  BSYNC B1 ;  /* 0x0000000000017941 */ /* 0x000fea0003800000 */
.L_x_115:
        /* <DEDUP_REMOVED lines=12> */
.L_x_118:
[----:B------:R-:W-:Y:S05]  /*112f0*/  BSYNC B1 ;  /* 0x0000000000017941 */ /* 0x000fea0003800000 */
.L_x_117:
        /* <DEDUP_REMOVED lines=12> */
.L_x_120:
[----:B------:R-:W-:Y:S05]  /*113c0*/  BSYNC B1 ;  /* 0x0000000000017941 */ /* 0x000fea0003800000 */
.L_x_119:
[----:B-----5:R-:W-:Y:S01]  /*113d0*/  LOP3.LUT R6, R6, 0xff, RZ, 0xc0, !PT ;  /* 0x000000ff06067812 */ /* 0x020fe200078ec0ff */
[----:B------:R-:W-:Y:S01]  /*113e0*/  BSSY B1, `(.L_x_121) ;  /* 0x000000b000017945 */ /* 0x000fe20003800000 */
[----:B------:R-:W-:Y:S02]  /*113f0*/  ISETP.LT.OR P5, PT, R0, 0x51, !P2 ;  /* 0x000000510000780c */ /* 0x000fe400057a1670 */
[----:B------:R-:W-:-:S05]  /*11400*/  F2FP.F16.E4M3.UNPACK_B R6, R6 ;  /* 0x00000006ff06723e */ /* 0x000fca00020006ff */
[----:B------:R-:W-:-:S05]  /*11410*/  HADD2.F32 R6, -RZ, R6.H0_H0 ;  /* 0x20000006ff067230 */ /* 0x000fca0000004100 */
[----:B------:R-:W-:-:S04]  /*11420*/  FMUL R6, R6, UR21 ;  /* 0x0000001506067c20 */ /* 0x000fc80008400000 */
[----:B------:R-:W-:-:S05]  /*11430*/  FFMA R6, R173, UR20, R6 ;  /* 0x00000014ad067c23 */ /* 0x000fca0008000006 */
[----:B0-----:R-:W-:Y:S02]  /*11440*/  F2FP.SATFINITE.E4M3.F32.PACK_AB_MERGE_C R7, RZ, R6, RZ ;  /* 0x00000006ff07723e */ /* 0x001fe400048070ff */
[----:B------:R-:W-:-:S03]  /*11450*/  PRMT R6, RZ, 0x7610, R6 ;  /* 0x00007610ff067816 */ /* 0x000fc60000000006 */
[----:B------:R0:W-:Y:S01]  /*11460*/  @!P3 STG.E.U8 desc[UR18][R2.64+0x51], R7 ;  /* 0x000051070200b986 */ /* 0x0001e2000c101112 */
[----:B------:R-:W-:Y:S05]  /*11470*/  @P5 BRA `(.L_x_122) ;  /* 0x0000000000045947 */ /* 0x000fea0003800000 */
[----:B------:R0:W5:Y:S02]  /*11480*/  LDG.E.U8 R6, desc[UR18][R4.64+0x50] ;  /* 0x0000501204067981 */ /* 0x000164000c1e1100 */
.L_x_122:
[----:B------:R-:W-:Y:S05]  /*11490*/  BSYNC B1 ;  /* 0x0000000000017941 */ /* 0x000fea0003800000 */
.L_x_121:
        /* <DEDUP_REMOVED lines=12> */
.L_x_124:
[----:B------:R-:W-:Y:S05]  /*11560*/  BSYNC B1 ;  /* 0x0000000000017941 */ /* 0x000fea0003800000 */
.L_x_123:
        /* <DEDUP_REMOVED lines=12> */
.L_x_126:
[----:B------:R-:W-:Y:S05]  /*11630*/  BSYNC B1 ;  /* 0x0000000000017941 */ /* 0x000fea0003800000 */
.L_x_125:
[----:B-----5:R-:W-:Y:S01]  /*11640*/  LOP3.LUT R6, R6, 0xff, RZ, 0xc0, !PT ;  /* 0x000000ff06067812 */ /* 0x020fe200078ec0ff */
[----:B------:R-:W-:Y:S01]  /*11650*/  BSSY B1, `(.L_x_127) ;  /* 0x000000b000017945 */ /* 0x000fe20003800000 */
[----:B------:R-:W-:Y:S02]  /*11660*/  ISETP.LT.OR P3, PT, R0, 0x5a, !P1 ;  /* 0x0000005a0000780c */ /* 0x000fe40004f61670 */
[----:B------:R-:W-:-:S05]  /*11670*/  F2FP.F16.E4M3.UNPACK_B R6, R6 ;  /* 0x00000006ff06723e */ /* 0x000fca00020006ff */
[----:B------:R-:W-:-:S05]  /*11680*/  HADD2.F32 R6, -RZ, R6.H0_H0 ;  /* 0x20000006ff067230 */ /* 0x000fca0000004100 */
[----:B0-----:R-:W-:Y:S01]  /*11690*/  FMUL R7, R6, UR21 ;  /* 0x0000001506077c20 */ /* 0x001fe20008400000 */
[----:B------:R-:W-:-:S03]  /*116a0*/  PRMT R6, RZ, 0x7610, R6 ;  /* 0x00007610ff067816 */ /* 0x000fc60000000006 */
[----:B------:R-:W-:-:S05]  /*116b0*/  FFMA R7, R176, UR20, R7 ;  /* 0x00000014b0077c23 */ /* 0x000fca0008000007 */
[----:B------:R-:W-:-:S05]  /*116c0*/  F2FP.SATFINITE.E4M3.F32.PACK_AB_MERGE_C R7, RZ, R7, RZ ;  /* 0x00000007ff07723e */ /* 0x000fca00048070ff */
[----:B------:R0:W-:Y:S01]  /*116d0*/  @!P5 STG.E.U8 desc[UR18][R2.64+0x58], R7 ;  /* 0x000058070200d986 */ /* 0x0001e2000c101112 */
[----:B------:R-:W-:Y:S05]  /*116e0*/  @P3 BRA `(.L_x_128) ;  /* 0x0000000000043947 */ /* 0x000fea0003800000 */
[----:B------:R0:W5:Y:S02]  /*116f0*/  LDG.E.U8 R6, desc[UR18][R30.64+0x59] ;  /* 0x000059121e067981 */ /* 0x000164000c1e1100 */
.L_x_128:
[----:B------:R-:W-:Y:S05]  /*11700*/  BSYNC B1 ;  /* 0x0000000000017941 */ /* 0x000fea0003800000 */
.L_x_127:
        /* <DEDUP_REMOVED lines=12> */
.L_x_130:
[----:B------:R-:W-:Y:S05]  /*117d0*/  BSYNC B1 ;  /* 0x0000000000017941 */ /* 0x000fea0003800000 */
.L_x_129:
        /* <DEDUP_REMOVED lines=12> */
.L_x_132:
[----:B------:R-:W-:Y:S05]  /*118a0*/  BSYNC B1 ;  /* 0x0000000000017941 */ /* 0x000fea0003800000 */
.L_x_131:
        /* <DEDUP_REMOVED lines=12> */
.L_x_134:
[----:B------:R-:W-:Y:S05]  /*11970*/  BSYNC B1 ;  /* 0x0000000000017941 */ /* 0x000fea0003800000 */
.L_x_133:
        /* <DEDUP_REMOVED lines=12> */
.L_x_136:
[----:B------:R-:W-:Y:S05]  /*11a40*/  BSYNC B1 ;  /* 0x0000000000017941 */ /* 0x000fea0003800000 */
.L_x_135:
        /* <DEDUP_REMOVED lines=12> */
.L_x_138:
[----:B------:R-:W-:Y:S05]  /*11b10*/  BSYNC B1 ;  /* 0x0000000000017941 */ /* 0x000fea0003800000 */
.L_x_137:
        /* <DEDUP_REMOVED lines=12> */
.L_x_140:
[----:B------:R-:W-:Y:S05]  /*11be0*/  BSYNC B1 ;  /* 0x0000000000017941 */ /* 0x000fea0003800000 */
.L_x_139:
        /* <DEDUP_REMOVED lines=12> */
.L_x_142:
[----:B------:R-:W-:Y:S05]  /*11cb0*/  BSYNC B1 ;  /* 0x0000000000017941 */ /* 0x000fea0003800000 */
.L_x_141:
        /* <DEDUP_REMOVED lines=12> */
.L_x_144:
[----:B------:R-:W-:Y:S05]  /*11d80*/  BSYNC B1 ;  /* 0x0000000000017941 */ /* 0x000fea0003800000 */
.L_x_143:
        /* <DEDUP_REMOVED lines=12> */
.L_x_146:
[----:B------:R-:W-:Y:S05]  /*11e50*/  BSYNC B1 ;  /* 0x0000000000017941 */ /* 0x000fea0003800000 */
.L_x_145:
        /* <DEDUP_REMOVED lines=12> */
.L_x_148:
[----:B------:R-:W-:Y:S05]  /*11f20*/  BSYNC B1 ;  /* 0x0000000000017941 */ /* 0x000fea0003800000 */
.L_x_147:
        /* <DEDUP_REMOVED lines=12> */
.L_x_150:
[----:B------:R-:W-:Y:S05]  /*11ff0*/  BSYNC B1 ;  /* 0x0000000000017941 */ /* 0x000fea0003800000 */
.L_x_149:
        /* <DEDUP_REMOVED lines=12> */
.L_x_152:
[----:B------:R-:W-:Y:S05]  /*120c0*/  BSYNC B1 ;  /* 0x0000000000017941 */ /* 0x000fea0003800000 */
.L_x_151:
        /* <DEDUP_REMOVED lines=12> */
.L_x_154:
[----:B------:R-:W-:Y:S05]  /*12190*/  BSYNC B1 ;  /* 0x0000000000017941 */ /* 0x000fea0003800000 */
.L_x_153:
        /* <DEDUP_REMOVED lines=12> */
.L_x_156:
[----:B------:R-:W-:Y:S05]  /*12260*/  BSYNC B1 ;  /* 0x0000000000017941 */ /* 0x000fea0003800000 */
.L_x_155:
        /* <DEDUP_REMOVED lines=12> */
.L_x_158:
[----:B------:R-:W-:Y:S05]  /*12330*/  BSYNC B1 ;  /* 0x0000000000017941 */ /* 0x000fea0003800000 */
.L_x_157:
        /* <DEDUP_REMOVED lines=12> */
.L_x_160:
[----:B------:R-:W-:Y:S05]  /*12400*/  BSYNC B1 ;  /* 0x0000000000017941 */ /* 0x000fea0003800000 */
.L_x_159:
        /* <DEDUP_REMOVED lines=12> */
.L_x_162:
[----:B------:R-:W-:Y:S05]  /*124d0*/  BSYNC B1 ;  /* 0x0000000000017941 */ /* 0x000fea0003800000 */
.L_x_161:
        /* <DEDUP_REMOVED lines=12> */
.L_x_164:
[----:B------:R-:W-:Y:S05]  /*125a0*/  BSYNC B1 ;  /* 0x0000000000017941 */ /* 0x000fea0003800000 */
.L_x_163:
        /* <DEDUP_REMOVED lines=12> */
.L_x_166:
[----:B------:R-:W-:Y:S05]  /*12670*/  BSYNC B1 ;  /* 0x0000000000017941 */ /* 0x000fea0003800000 */
.L_x_165:
        /* <DEDUP_REMOVED lines=12> */
.L_x_168:
[----:B------:R-:W-:Y:S05]  /*12740*/  BSYNC B1 ;  /* 0x0000000000017941 */ /* 0x000fea0003800000 */
.L_x_167:
        /* <DEDUP_REMOVED lines=12> */
.L_x_170:
[----:B------:R-:W-:Y:S05]  /*12810*/  BSYNC B1 ;  /* 0x0000000000017941 */ /* 0x000fea0003800000 */
.L_x_169:
        /* <DEDUP_REMOVED lines=12> */
.L_x_172:
[----:B------:R-:W-:Y:S05]  /*128e0*/  BSYNC B1 ;  /* 0x0000000000017941 */ /* 0x000fea0003800000 */
.L_x_171:
        /* <DEDUP_REMOVED lines=12> */
.L_x_174:
[----:B------:R-:W-:Y:S05]  /*129b0*/  BSYNC B1 ;  /* 0x0000000000017941 */ /* 0x000fea0003800000 */
.L_x_173:
        /* <DEDUP_REMOVED lines=12> */
.L_x_176:
[----:B------:R-:W-:Y:S05]  /*12a80*/  BSYNC B1 ;  /* 0x0000000000017941 */ /* 0x000fea0003800000 */
.L_x_175:
        /* <DEDUP_REMOVED lines=12> */
.L_x_178:
[----:B------:R-:W-:Y:S05]  /*12b50*/  BSYNC B1 ;  /* 0x0000000000017941 */ /* 0x000fea0003800000 */
.L_x_177:
        /* <DEDUP_REMOVED lines=12> */
.L_x_180:
[----:B------:R-:W-:Y:S05]  /*12c20*/  BSYNC B1 ;  /* 0x0000000000017941 */ /* 0x000fea0003800000 */
.L_x_179:
        /* <DEDUP_REMOVED lines=12> */
.L_x_182:
[----:B------:R-:W-:Y:S05]  /*12cf0*/  BSYNC B1 ;  /* 0x0000000000017941 */ /* 0x000fea0003800000 */
.L_x_181:
        /* <DEDUP_REMOVED lines=12> */
.L_x_184:
[----:B------:R-:W-:Y:S05]  /*12dc0*/  BSYNC B1 ;  /* 0x0000000000017941 */ /* 0x000fea0003800000 */
.L_x_183:
        /* <DEDUP_REMOVED lines=12> */
.L_x_186:
[----:B------:R-:W-:Y:S05]  /*12e90*/  BSYNC B1 ;  /* 0x0000000000017941 */ /* 0x000fea0003800000 */
.L_x_185:
        /* <DEDUP_REMOVED lines=12> */
.L_x_188:
[----:B------:R-:W-:Y:S05]  /*12f60*/  BSYNC B1 ;  /* 0x0000000000017941 */ /* 0x000fea0003800000 */
.L_x_187:
        /* <DEDUP_REMOVED lines=12> */
.L_x_190:
[----:B------:R-:W-:Y:S05]  /*13030*/  BSYNC B1 ;  /* 0x0000000000017941 */ /* 0x000fea0003800000 */
.L_x_189:
        /* <DEDUP_REMOVED lines=12> */
.L_x_192:
[----:B------:R-:W-:Y:S05]  /*13100*/  BSYNC B1 ;  /* 0x0000000000017941 */ /* 0x000fea0003800000 */
.L_x_191:
        /* <DEDUP_REMOVED lines=12> */
.L_x_194:
[----:B------:R-:W-:Y:S05]  /*131d0*/  BSYNC B1 ;  /* 0x0000000000017941 */ /* 0x000fea0003800000 */
.L_x_193:
        /* <DEDUP_REMOVED lines=12> */
.L_x_196:
[----:B------:R-:W-:Y:S05]  /*132a0*/  BSYNC B1 ;  /* 0x0000000000017941 */ /* 0x000fea0003800000 */
.L_x_195:
        /* <DEDUP_REMOVED lines=12> */
.L_x_198:
[----:B------:R-:W-:Y:S05]  /*13370*/  BSYNC B1 ;  /* 0x0000000000017941 */ /* 0x000fea0003800000 */
.L_x_197:
        /* <DEDUP_REMOVED lines=12> */
.L_x_200:
[----:B------:R-:W-:Y:S05]  /*13440*/  BSYNC B1 ;  /* 0x0000000000017941 */ /* 0x000fea0003800000 */
.L_x_199:
        /* <DEDUP_REMOVED lines=12> */
.L_x_202:
[----:B------:R-:W-:Y:S05]  /*13510*/  BSYNC B1 ;  /* 0x0000000000017941 */ /* 0x000fea0003800000 */
.L_x_201:
        /* <DEDUP_REMOVED lines=12> */
.L_x_204:
[----:B------:R-:W-:Y:S05]  /*135e0*/  BSYNC B1 ;  /* 0x0000000000017941 */ /* 0x000fea0003800000 */
.L_x_203:
        /* <DEDUP_REMOVED lines=12> */
.L_x_206:
[----:B------:R-:W-:Y:S05]  /*136b0*/  BSYNC B1 ;  /* 0x0000000000017941 */ /* 0x000fea0003800000 */
.L_x_205:
        /* <DEDUP_REMOVED lines=12> */
.L_x_208:
[----:B------:R-:W-:Y:S05]  /*13780*/  BSYNC B1 ;  /* 0x0000000000017941 */ /* 0x000fea0003800000 */
.L_x_207:
        /* <DEDUP_REMOVED lines=12> */
.L_x_210:
[----:B------:R-:W-:Y:S05]  /*13850*/  BSYNC B1 ;  /* 0x0000000000017941 */ /* 0x000fea0003800000 */
.L_x_209:
        /* <DEDUP_REMOVED lines=12> */
.L_x_212:
[----:B------:R-:W-:Y:S05]  /*13920*/  BSYNC B1 ;  /* 0x0000000000017941 */ /* 0x000fea0003800000 */
.L_x_211:
        /* <DEDUP_REMOVED lines=12> */
.L_x_214:
[----:B------:R-:W-:Y:S05]  /*139f0*/  BSYNC B1 ;  /* 0x0000000000017941 */ /* 0x000fea0003800000 */
.L_x_213:
        /* <DEDUP_REMOVED lines=12> */
.L_x_216:
[----:B------:R-:W-:Y:S05]  /*13ac0*/  BSYNC B1 ;  /* 0x0000000000017941 */ /* 0x000fea0003800000 */
.L_x_215:
        /* <DEDUP_REMOVED lines=12> */
.L_x_218:
[----:B------:R-:W-:Y:S05]  /*13b90*/  BSYNC B1 ;  /* 0x0000000000017941 */ /* 0x000fea0003800000 */
.L_x_217:
        /* <DEDUP_REMOVED lines=12> */
.L_x_220:
[----:B------:R-:W-:Y:S05]  /*13c60*/  BSYNC B1 ;  /* 0x0000000000017941 */ /* 0x000fea0003800000 */
.L_x_219:
        /* <DEDUP_REMOVED lines=12> */
.L_x_222:
[----:B------:R-:W-:Y:S05]  /*13d30*/  BSYNC B1 ;  /* 0x0000000000017941 */ /* 0x000fea0003800000 */
.L_x_221:
        /* <DEDUP_REMOVED lines=12> */
.L_x_224:
[----:B------:R-:W-:Y:S05]  /*13e00*/  BSYNC B1 ;  /* 0x0000000000017941 */ /* 0x000fea0003800000 */
.L_x_223:
        /* <DEDUP_REMOVED lines=12> */
.L_x_226:
[----:B------:R-:W-:Y:S05]  /*13ed0*/  BSYNC B1 ;  /* 0x0000000000017941 */ /* 0x000fea0003800000 */
.L_x_225:
        /* <DEDUP_REMOVED lines=12> */
.L_x_228:
[----:B------:R-:W-:Y:S05]  /*13fa0*/  BSYNC B1 ;  /* 0x0000000000017941 */ /* 0x000fea0003800000 */
.L_x_227:
        /* <DEDUP_REMOVED lines=12> */
.L_x_230:
[----:B------:R-:W-:Y:S05]  /*14070*/  BSYNC B1 ;  /* 0x0000000000017941 */ /* 0x000fea0003800000 */
.L_x_229:
        /* <DEDUP_REMOVED lines=12> */
.L_x_232:
[----:B------:R-:W-:Y:S05]  /*14140*/  BSYNC B1 ;  /* 0x0000000000017941 */ /* 0x000fea0003800000 */
.L_x_231:
        /* <DEDUP_REMOVED lines=12> */
.L_x_234:
[----:B------:R-:W-:Y:S05]  /*14210*/  BSYNC B1 ;  /* 0x0000000000017941 */ /* 0x000fea0003800000 */
.L_x_233:
        /* <DEDUP_REMOVED lines=12> */
.L_x_236:
[----:B------:R-:W-:Y:S05]  /*142e0*/  BSYNC B1 ;  /* 0x0000000000017941 */ /* 0x000fea0003800000 */
.L_x_235:
        /* <DEDUP_REMOVED lines=12> */
.L_x_238:
[----:B------:R-:W-:Y:S05]  /*143b0*/  BSYNC B1 ;  /* 0x0000000000017941 */ /* 0x000fea0003800000 */
.L_x_237:
        /* <DEDUP_REMOVED lines=12> */
.L_x_240:
[----:B------:R-:W-:Y:S05]  /*14480*/  BSYNC B1 ;  /* 0x0000000000017941 */ /* 0x000fea0003800000 */
.L_x_239:
        /* <DEDUP_REMOVED lines=12> */
.L_x_242:
[----:B------:R-:W-:Y:S05]  /*14550*/  BSYNC B1 ;  /* 0x0000000000017941 */ /* 0x000fea0003800000 */
.L_x_241:
        /* <DEDUP_REMOVED lines=12> */
.L_x_244:
[----:B------:R-:W-:Y:S05]  /*14620*/  BSYNC B1 ;  /* 0x0000000000017941 */ /* 0x000fea0003800000 */
.L_x_243:
        /* <DEDUP_REMOVED lines=12> */
.L_x_246:
[----:B------:R-:W-:Y:S05]  /*146f0*/  BSYNC B1 ;  /* 0x0000000000017941 */ /* 0x000fea0003800000 */
.L_x_245:
        /* <DEDUP_REMOVED lines=12> */
.L_x_248:
[----:B------:R-:W-:Y:S05]  /*147c0*/  BSYNC B1 ;  /* 0x0000000000017941 */ /* 0x000fea0003800000 */
.L_x_247:
        /* <DEDUP_REMOVED lines=12> */
.L_x_250:
[----:B------:R-:W-:Y:S05]  /*14890*/  BSYNC B1 ;  /* 0x0000000000017941 */ /* 0x000fea0003800000 */
.L_x_249:
[----:B0-----:R-:W2:Y:S01]  /*148a0*/  LDL.LU R7, [R1+0x200] ;  /* 0x0002000001077983 */ /* 0x001ea20000300800 */
[----:B-----5:R-:W-:Y:S01]  /*148b0*/  LOP3.LUT R6, R6, 0xff, RZ, 0xc0, !PT ;  /* 0x000000ff06067812 */ /* 0x020fe200078ec0ff */
[----:B------:R-:W-:Y:S01]  /*148c0*/  BSSY B1, `(.L_x_251) ;  /* 0x000000b000017945 */ /* 0x000fe20003800000 */
[----:B------:R-:W-:Y:S02]  /*148d0*/  ISETP.LT.OR P3, PT, R0, 0xd2, !P2 ;  /* 0x000000d20000780c */ /* 0x000fe40005761670 */
[----:B------:R-:W-:-:S05]  /*148e0*/  F2FP.F16.E4M3.UNPACK_B R6, R6 ;  /* 0x00000006ff06723e */ /* 0x000fca00020006ff */
[----:B------:R-:W-:-:S05]  /*148f0*/  HADD2.F32 R6, -RZ, R6.H0_H0 ;  /* 0x20000006ff067230 */ /* 0x000fca0000004100 */
[----:B------:R-:W-:-:S04]  /*14900*/  FMUL R6, R6, UR21 ;  /* 0x0000001506067c20 */ /* 0x000fc80008400000 */
[----:B--2---:R-:W-:-:S05]  /*14910*/  FFMA R6, R7, UR20, R6 ;  /* 0x0000001407067c23 */ /* 0x004fca0008000006 */
[----:B------:R-:W-:Y:S02]  /*14920*/  F2FP.SATFINITE.E4M3.F32.PACK_AB_MERGE_C R7, RZ, R6, RZ ;  /* 0x00000006ff07723e */ /* 0x000fe400048070ff */
[----:B------:R-:W-:-:S03]  /*14930*/  PRMT R6, RZ, 0x7610, R6 ;  /* 0x00007610ff067816 */ /* 0x000fc60000000006 */
[----:B------:R0:W-:Y:S01]  /*14940*/  @!P5 STG.E.U8 desc[UR18][R24.64+0xd0], R7 ;  /* 0x0000d0071800d986 */ /* 0x0001e2000c101112 */
[----:B------:R-:W-:Y:S05]  /*14950*/  @P3 BRA `(.L_x_252) ;  /* 0x0000000000043947 */ /* 0x000fea0003800000 */
[----:B------:R2:W5:Y:S02]  /*14960*/  LDG.E.U8 R6, desc[UR18][R4.64+0xd1] ;  /* 0x0000d11204067981 */ /* 0x000564000c1e1100 */
.L_x_252:
[----:B------:R-:W-:Y:S05]  /*14970*/  BSYNC B1 ;  /* 0x0000000000017941 */ /* 0x000fea0003800000 */
.L_x_251:
[----:B0-----:R-:W3:Y:S01]  /*14980*/  LDL.LU R7, [R1+0x204] ;  /* 0x0002040001077983 */ /* 0x001ee20000300800 */
[----:B-----5:R-:W-:Y:S01]  /*14990*/  LOP3.LUT R6, R6, 0xff, RZ, 0xc0, !PT ;  /* 0x000000ff06067812 */ /* 0x020fe200078ec0ff */
[----:B------:R-:W-:Y:S01]  /*149a0*/  BSSY B1, `(.L_x_253) ;  /* 0x000000b000017945 */ /* 0x000fe20003800000 */
[----:B------:R-:W-:Y:S02]  /*149b0*/  ISETP.LT.OR P5, PT, R0, 0xd9, !P1 ;  /* 0x000000d90000780c */ /* 0x000fe40004fa1670 */
[----:B------:R-:W-:-:S05]  /*149c0*/  F2FP.F16.E4M3.UNPACK_B R6, R6 ;  /* 0x00000006ff06723e */ /* 0x000fca00020006ff */
[----:B------:R-:W-:-:S05]  /*149d0*/  HADD2.F32 R6, -RZ, R6.H0_H0 ;  /* 0x20000006ff067230 */ /* 0x000fca0000004100 */
[----:B------:R-:W-:-:S04]  /*149e0*/  FMUL R6, R6, UR21 ;  /* 0x0000001506067c20 */ /* 0x000fc80008400000 */
[----:B---3--:R-:W-:-:S05]  /*149f0*/  FFMA R6, R7, UR20, R6 ;  /* 0x0000001407067c23 */ /* 0x008fca0008000006 */
[----:B------:R-:W-:Y:S02]  /*14a00*/  F2FP.SATFINITE.E4M3.F32.PACK_AB_MERGE_C R7, RZ, R6, RZ ;  /* 0x00000006ff07723e */ /* 0x000fe400048070ff */
[----:B------:R-:W-:-:S03]  /*14a10*/  PRMT R6, RZ, 0x7610, R6 ;  /* 0x00007610ff067816 */ /* 0x000fc60000000006 */
[----:B------:R0:W-:Y:S01]  /*14a20*/  @!P3 STG.E.U8 desc[UR18][R24.64+0xd1], R7 ;  /* 0x0000d1071800b986 */ /* 0x0001e2000c101112 */
[----:B------:R-:W-:Y:S05]  /*14a30*/  @P5 BRA `(.L_x_254) ;  /* 0x0000000000045947 */ /* 0x000fea0003800000 */
[----:B------:R3:W5:Y:S02]  /*14a40*/  LDG.E.U8 R6, desc[UR18][R30.64+0xd8] ;  /* 0x0000d8121e067981 */ /* 0x000764000c1e1100 */
.L_x_254:
[----:B------:R-:W-:Y:S05]  /*14a50*/  BSYNC B1 ;  /* 0x0000000000017941 */ /* 0x000fea0003800000 */
.L_x_253:
        /* <DEDUP_REMOVED lines=13> */
.L_x_256:
[----:B------:R-:W-:Y:S05]  /*14b30*/  BSYNC B1 ;  /* 0x0000000000017941 */ /* 0x000fea0003800000 */
.L_x_255:
        /* <DEDUP_REMOVED lines=13> */
.L_x_258:
[----:B------:R-:W-:Y:S05]  /*14c10*/  BSYNC B1 ;  /* 0x0000000000017941 */ /* 0x000fea0003800000 */
.L_x_257:
        /* <DEDUP_REMOVED lines=13> */
.L_x_260:
[----:B------:R-:W-:Y:S05]  /*14cf0*/  BSYNC B1 ;  /* 0x0000000000017941 */ /* 0x000fea0003800000 */
.L_x_259:
        /* <DEDUP_REMOVED lines=13> */
.L_x_262:
[----:B------:R-:W-:Y:S05]  /*14dd0*/  BSYNC B1 ;  /* 0x0000000000017941 */ /* 0x000fea0003800000 */
.L_x_261:
        /* <DEDUP_REMOVED lines=13> */
.L_x_264:
[----:B------:R-:W-:Y:S05]  /*14eb0*/  BSYNC B1 ;  /* 0x0000000000017941 */ /* 0x000fea0003800000 */
.L_x_263:
        /* <DEDUP_REMOVED lines=13> */
.L_x_266:
[----:B------:R-:W-:Y:S05]  /*14f90*/  BSYNC B1 ;  /* 0x0000000000017941 */ /* 0x000fea0003800000 */
.L_x_265:
        /* <DEDUP_REMOVED lines=13> */
.L_x_268:
[----:B------:R-:W-:Y:S05]  /*15070*/  BSYNC B1 ;  /* 0x0000000000017941 */ /* 0x000fea0003800000 */
.L_x_267:
        /* <DEDUP_REMOVED lines=13> */
.L_x_270:
[----:B------:R-:W-:Y:S05]  /*15150*/  BSYNC B1 ;  /* 0x0000000000017941 */ /* 0x000fea0003800000 */
.L_x_269:
        /* <DEDUP_REMOVED lines=13> */
.L_x_272:
[----:B------:R-:W-:Y:S05]  /*15230*/  BSYNC B1 ;  /* 0x0000000000017941 */ /* 0x000fea0003800000 */
.L_x_271:
        /* <DEDUP_REMOVED lines=13> */
.L_x_274:
[----:B------:R-:W-:Y:S05]  /*15310*/  BSYNC B1 ;  /* 0x0000000000017941 */ /* 0x000fea0003800000 */
.L_x_273:
        /* <DEDUP_REMOVED lines=13> */
.L_x_276:
[----:B------:R-:W-:Y:S05]  /*153f0*/  BSYNC B1 ;  /* 0x0000000000017941 */ /* 0x000fea0003800000 */
.L_x_275:
        /* <DEDUP_REMOVED lines=13> */
.L_x_278:
[----:B------:R-:W-:Y:S05]  /*154d0*/  BSYNC B1 ;  /* 0x0000000000017941 */ /* 0x000fea0003800000 */
.L_x_277:
        /* <DEDUP_REMOVED lines=13> */
.L_x_280:
[----:B------:R-:W-:Y:S05]  /*155b0*/  BSYNC B1 ;  /* 0x0000000000017941 */ /* 0x000fea0003800000 */
.L_x_279:
        /* <DEDUP_REMOVED lines=13> */
.L_x_282:
[----:B------:R-:W-:Y:S05]  /*15690*/  BSYNC B1 ;  /* 0x0000000000017941 */ /* 0x000fea0003800000 */
.L_x_281:
        /* <DEDUP_REMOVED lines=13> */
.L_x_284:
[----:B------:R-:W-:Y:S05]  /*15770*/  BSYNC B1 ;  /* 0x0000000000017941 */ /* 0x000fea0003800000 */
.L_x_283:
        /* <DEDUP_REMOVED lines=13> */
.L_x_286:
[----:B------:R-:W-:Y:S05]  /*15850*/  BSYNC B1 ;  /* 0x0000000000017941 */ /* 0x000fea0003800000 */
.L_x_285:
        /* <DEDUP_REMOVED lines=13> */
.L_x_288:
[----:B------:R-:W-:Y:S05]  /*15930*/  BSYNC B1 ;  /* 0x0000000000017941 */ /* 0x000fea0003800000 */
.L_x_287:
        /* <DEDUP_REMOVED lines=13> */
.L_x_290:
[----:B------:R-:W-:Y:S05]  /*15a10*/  BSYNC B1 ;  /* 0x0000000000017941 */ /* 0x000fea0003800000 */
.L_x_289:
[----:B0-----:R-:W2:Y:S01]  /*15a20*/  LDL.LU R3, [R1+0x250] ;  /* 0x0002500001037983 */ /* 0x001ea20000300800 */
[----:B-----5:R-:W-:Y:S01]  /*15a30*/  LOP3.LUT R6, R6, 0xff, RZ, 0xc0, !PT ;  /* 0x000000ff06067812 */ /* 0x020fe200078ec0ff */
[----:B------:R-:W-:Y:S01]  /*15a40*/  BSSY B1, `(.L_x_291) ;  /* 0x000000b000017945 */ /* 0x000fe20003800000 */
[----:B------:R-:W-:Y:S02]  /*15a50*/  ISETP.LT.OR P2, PT, R0, 0xfa, !P2 ;  /* 0x000000fa0000780c */ /* 0x000fe40005741670 */
[----:B------:R-:W-:Y:S02]  /*15a60*/  F2FP.F16.E4M3.UNPACK_B R6, R6 ;  /* 0x00000006ff06723e */ /* 0x000fe400020006ff */
[----:B------:R-:W-:-:S03]  /*15a70*/  PRMT R2, RZ, 0x7610, R2 ;  /* 0x00007610ff027816 */ /* 0x000fc60000000002 */
[----:B------:R-:W-:-:S05]  /*15a80*/  HADD2.F32 R6, -RZ, R6.H0_H0 ;  /* 0x20000006ff067230 */ /* 0x000fca0000004100 */
[----:B------:R-:W-:-:S04]  /*15a90*/  FMUL R6, R6, UR21 ;  /* 0x0000001506067c20 */ /* 0x000fc80008400000 */
[----:B--2---:R-:W-:-:S05]  /*15aa0*/  FFMA R6, R3, UR20, R6 ;  /* 0x0000001403067c23 */ /* 0x004fca0008000006 */
[----:B------:R-:W-:-:S05]  /*15ab0*/  F2FP.SATFINITE.E4M3.F32.PACK_AB_MERGE_C R3, RZ, R6, RZ ;  /* 0x00000006ff03723e */ /* 0x000fca00048070ff */
[----:B------:R0:W-:Y:S01]  /*15ac0*/  @!P3 STG.E.U8 desc[UR18][R24.64+0xf8], R3 ;  /* 0x0000f8031800b986 */ /* 0x0001e2000c101112 */
[----:B------:R-:W-:Y:S05]  /*15ad0*/  @P2 BRA `(.L_x_292) ;  /* 0x0000000000042947 */ /* 0x000fea0003800000 */
[----:B------:R2:W5:Y:S02]  /*15ae0*/  LDG.E.U8 R2, desc[UR18][R4.64+0xf9] ;  /* 0x0000f91204027981 */ /* 0x000564000c1e1100 */
.L_x_292:
[----:B------:R-:W-:Y:S05]  /*15af0*/  BSYNC B1 ;  /* 0x0000000000017941 */ /* 0x000fea0003800000 */
.L_x_291:
[----:B------:R-:W2:Y:S01]  /*15b00*/  LDL.LU R7, [R1+0x254] ;  /* 0x0002540001077983 */ /* 0x000ea20000300800 */
[----:B-----5:R-:W-:Y:S01]  /*15b10*/  LOP3.LUT R2, R2, 0xff, RZ, 0xc0, !PT ;  /* 0x000000ff02027812 */ /* 0x020fe200078ec0ff */
[----:B------:R-:W-:Y:S01]  /*15b20*/  BSSY B1, `(.L_x_293) ;  /* 0x0000013000017945 */ /* 0x000fe20003800000 */
[----:B--234-:R-:W-:Y:S02]  /*15b30*/  IADD3 R5, P1, R33, 0x80, RZ ;  /* 0x0000008021057810 */ /* 0x01cfe40007f3e0ff */
[----:B------:R-:W-:-:S03]  /*15b40*/  F2FP.F16.E4M3.UNPACK_B R2, R2 ;  /* 0x00000002ff02723e */ /* 0x000fc600020006ff */
[----:B0-----:R-:W-:Y:S01]  /*15b50*/  IMAD.X R3, RZ, RZ, R37, P1 ;  /* 0x000000ffff037224 */ /* 0x001fe200008e0625 */
[----:B------:R-:W-:Y:S01]  /*15b60*/  ISETP.GE.AND P1, PT, R32, 0x81, PT ;  /* 0x000000812000780c */ /* 0x000fe20003f26270 */
[----:B------:R-:W-:Y:S02]  /*15b70*/  HADD2.F32 R2, -RZ, R2.H0_H0 ;  /* 0x20000002ff027230 */ /* 0x000fe40000004100 */
[----:B------:R-:W-:Y:S01]  /*15b80*/  IMAD R6, R3, UR6, RZ ;  /* 0x0000000603067c24 */ /* 0x000fe2000f8e02ff */
[----:B------:R-:W-:Y:S02]  /*15b90*/  ISETP.LT.OR P5, PT, R0, 0x1, !P1 ;  /* 0x000000010000780c */ /* 0x000fe40004fa1670 */
[----:B------:R-:W-:Y:S01]  /*15ba0*/  FMUL R4, R2, UR21 ;  /* 0x0000001502047c20 */ /* 0x000fe20008400000 */
[----:B------:R-:W-:-:S04]  /*15bb0*/  IMAD.WIDE.U32 R2, R5, UR6, R34 ;  /* 0x0000000605027c25 */ /* 0x000fc8000f8e0022 */
[----:B------:R-:W-:Y:S01]  /*15bc0*/  IMAD R5, R5, UR7, R6 ;  /* 0x0000000705057c24 */ /* 0x000fe2000f8e0206 */
[----:B------:R-:W-:-:S04]  /*15bd0*/  IADD3 R2, P3, R2, UR8, RZ ;  /* 0x0000000802027c10 */ /* 0x000fc8000ff7e0ff */
[----:B------:R-:W-:Y:S01]  /*15be0*/  IADD3.X R3, R3, UR9, R5, P3, !PT ;  /* 0x0000000903037c10 */ /* 0x000fe20009ffe405 */
[----:B------:R-:W-:-:S05]  /*15bf0*/  FFMA R4, R7, UR20, R4 ;  /* 0x0000001407047c23 */ /* 0x000fca0008000004 */
[----:B------:R-:W-:Y:S02]  /*15c00*/  F2FP.SATFINITE.E4M3.F32.PACK_AB_MERGE_C R7, RZ, R4, RZ ;  /* 0x00000004ff07723e */ /* 0x000fe400048070ff */
[----:B------:R-:W-:-:S03]  /*15c10*/  PRMT R4, RZ, 0x7610, R4 ;  /* 0x00007610ff047816 */ /* 0x000fc60000000004 */
[----:B------:R0:W-:Y:S01]  /*15c20*/  @!P2 STG.E.U8 desc[UR18][R24.64+0xf9], R7 ;  /* 0x0000f9071800a986 */ /* 0x0001e2000c101112 */
[----:B------:R-:W-:Y:S05]  /*15c30*/  @P5 BRA `(.L_x_294) ;  /* 0x0000000000045947 */ /* 0x000fea0003800000 */
[----:B------:R2:W5:Y:S02]  /*15c40*/  LDG.E.U8 R4, desc[UR18][R2.64] ;  /* 0x0000001202047981 */ /* 0x000564000c1e1100 */
.L_x_294:
[----:B------:R-:W-:Y:S05]  /*15c50*/  BSYNC B1 ;  /* 0x0000000000017941 */ /* 0x000fea0003800000 */
.L_x_293:
[----:B------:R-:W3:Y:S01]  /*15c60*/  LDL.LU R5, [R1+0x258] ;  /* 0x0002580001057983 */ /* 0x000ee20000300800 */
        /* <DEDUP_REMOVED lines=12> */
.L_x_296:
[----:B------:R-:W-:Y:S05]  /*15d30*/  BSYNC B1 ;  /* 0x0000000000017941 */ /* 0x000fea0003800000 */
.L_x_295:
[----:B---3--:R-:W3:Y:S01]  /*15d40*/  LDL.LU R5, [R1+0x25c] ;  /* 0x00025c0001057983 */ /* 0x008ee20000300800 */
[----:B-----5:R-:W-:Y:S01]  /*15d50*/  LOP3.LUT R4, R4, 0xff, RZ, 0xc0, !PT ;  /* 0x000000ff04047812 */ /* 0x020fe200078ec0ff */
[----:B------:R-:W-:Y:S01]  /*15d60*/  BSSY B1, `(.L_x_297) ;  /* 0x0000013000017945 */ /* 0x000fe20003800000 */
[----:B------:R-:W-:Y:S02]  /*15d70*/  IADD3 R33, P2, R33, 0x88, RZ ;  /* 0x0000008821217810 */ /* 0x000fe40007f5e0ff */
[----:B------:R-:W-:Y:S02]  /*15d80*/  F2FP.F16.E4M3.UNPACK_B R4, R4 ;  /* 0x00000004ff04723e */ /* 0x000fe400020006ff */
[----:B------:R-:W-:Y:S01]  /*15d90*/  PRMT R6, RZ, 0x7610, R6 ;  /* 0x00007610ff067816 */ /* 0x000fe20000000006 */
[----:B------:R-:W-:Y:S01]  /*15da0*/  IMAD.X R36, RZ, RZ, R37, P2 ;  /* 0x000000ffff247224 */ /* 0x000fe200010e0625 */
[----:B------:R-:W-:Y:S01]  /*15db0*/  ISETP.GE.AND P2, PT, R32, 0x89, PT ;  /* 0x000000892000780c */ /* 0x000fe20003f46270 */
[----:B------:R-:W-:-:S02]  /*15dc0*/  HADD2.F32 R4, -RZ, R4.H0_H0 ;  /* 0x20000004ff047230 */ /* 0x000fc40000004100 */
[----:B------:R-:W-:Y:S01]  /*15dd0*/  IMAD R36, R36, UR6, RZ ;  /* 0x0000000624247c24 */ /* 0x000fe2000f8e02ff */
[----:B------:R-:W-:Y:S01]  /*15de0*/  ISETP.LT.OR P5, PT, R0, 0x1, !P2 ;  /* 0x000000010000780c */ /* 0x000fe200057a1670 */
[----:B------:R-:W-:-:S04]  /*15df0*/  IMAD.WIDE.U32 R34, R33, UR6, R34 ;  /* 0x0000000621227c25 */ /* 0x000fc8000f8e0022 */
[----:B------:R-:W-:Y:S01]  /*15e00*/  FMUL R4, R4, UR21 ;  /* 0x0000001504047c20 */ /* 0x000fe20008400000 */
[----:B------:R-:W-:-:S03]  /*15e10*/  IMAD R33, R33, UR7, R36 ;  /* 0x0000000721217c24 */ /* 0x000fc6000f8e0224 */
[----:B---3--:R-:W-:Y:S01]  /*15e20*/  FFMA R5, R5, UR20, R4 ;  /* 0x0000001405057c23 */ /* 0x008fe20008000004 */
[----:B------:R-:W-:-:S04]  /*15e30*/  IADD3 R4, P6, R34, UR8, RZ ;  /* 0x0000000822047c10 */ /* 0x000fc8000ffde0ff */
[----:B0-----:R-:W-:Y:S02]  /*15e40*/  F2FP.SATFINITE.E4M3.F32.PACK_AB_MERGE_C R7, RZ, R5, RZ ;  /* 0x00000005ff07723e */ /* 0x001fe400048070ff */
[----:B------:R-:W-:-:S03]  /*15e50*/  IADD3.X R5, R35, UR9, R33, P6, !PT ;  /* 0x0000000923057c10 */ /* 0x000fc6000b7fe421 */
[----:B------:R0:W-:Y:S01]  /*15e60*/  @!P3 STG.E.U8 desc[UR18][R28.64+0x1], R7 ;  /* 0x000001071c00b986 */ /* 0x0001e2000c101112 */
[----:B------:R-:W-:Y:S05]  /*15e70*/  @P5 BRA `(.L_x_298) ;  /* 0x0000000000045947 */ /* 0x000fea0003800000 */
[----:B------:R3:W5:Y:S02]  /*15e80*/  LDG.E.U8 R6, desc[UR18][R4.64] ;  /* 0x0000001204067981 */ /* 0x000764000c1e1100 */
.L_x_298:
[----:B------:R-:W-:Y:S05]  /*15e90*/  BSYNC B1 ;  /* 0x0000000000017941 */ /* 0x000fea0003800000 */
.L_x_297:
        /* <DEDUP_REMOVED lines=13> */
.L_x_300:
[----:B------:R-:W-:Y:S05]  /*15f70*/  BSYNC B1 ;  /* 0x0000000000017941 */ /* 0x000fea0003800000 */
.L_x_299:
        /* <DEDUP_REMOVED lines=13> */
.L_x_302:
[----:B------:R-:W-:Y:S05]  /*16050*/  BSYNC B1 ;  /* 0x0000000000017941 */ /* 0x000fea0003800000 */
.L_x_301:
        /* <DEDUP_REMOVED lines=13> */
.L_x_304:
[----:B------:R-:W-:Y:S05]  /*16130*/  BSYNC B1 ;  /* 0x0000000000017941 */ /* 0x000fea0003800000 */
.L_x_303:
        /* <DEDUP_REMOVED lines=13> */
.L_x_306:
[----:B------:R-:W-:Y:S05]  /*16210*/  BSYNC B1 ;  /* 0x0000000000017941 */ /* 0x000fea0003800000 */
.L_x_305:
        /* <DEDUP_REMOVED lines=13> */
.L_x_308:
[----:B------:R-:W-:Y:S05]  /*162f0*/  BSYNC B1 ;  /* 0x0000000000017941 */ /* 0x000fea0003800000 */
.L_x_307:
        /* <DEDUP_REMOVED lines=13> */
.L_x_310:
[----:B------:R-:W-:Y:S05]  /*163d0*/  BSYNC B1 ;  /* 0x0000000000017941 */ /* 0x000fea0003800000 */
.L_x_309:
        /* <DEDUP_REMOVED lines=13> */
.L_x_312:
[----:B------:R-:W-:Y:S05]  /*164b0*/  BSYNC B1 ;  /* 0x0000000000017941 */ /* 0x000fea0003800000 */
.L_x_311:
        /* <DEDUP_REMOVED lines=13> */
.L_x_314:
[----:B------:R-:W-:Y:S05]  /*16590*/  BSYNC B1 ;  /* 0x0000000000017941 */ /* 0x000fea0003800000 */
.L_x_313:
        /* <DEDUP_REMOVED lines=13> */
.L_x_316:
[----:B------:R-:W-:Y:S05]  /*16670*/  BSYNC B1 ;  /* 0x0000000000017941 */ /* 0x000fea0003800000 */
.L_x_315:
        /* <DEDUP_REMOVED lines=13> */
.L_x_318:
[----:B------:R-:W-:Y:S05]  /*16750*/  BSYNC B1 ;  /* 0x0000000000017941 */ /* 0x000fea0003800000 */
.L_x_317:
        /* <DEDUP_REMOVED lines=13> */
.L_x_320:
[----:B------:R-:W-:Y:S05]  /*16830*/  BSYNC B1 ;  /* 0x0000000000017941 */ /* 0x000fea0003800000 */
.L_x_319:
        /* <DEDUP_REMOVED lines=13> */
.L_x_322:
[----:B------:R-:W-:Y:S05]  /*16910*/  BSYNC B1 ;  /* 0x0000000000017941 */ /* 0x000fea0003800000 */
.L_x_321:
        /* <DEDUP_REMOVED lines=13> */
.L_x_324:
[----:B------:R-:W-:Y:S05]  /*169f0*/  BSYNC B1 ;  /* 0x0000000000017941 */ /* 0x000fea0003800000 */
.L_x_323:
        /* <DEDUP_REMOVED lines=13> */
.L_x_326:
[----:B------:R-:W-:Y:S05]  /*16ad0*/  BSYNC B1 ;  /* 0x0000000000017941 */ /* 0x000fea0003800000 */
.L_x_325:
        /* <DEDUP_REMOVED lines=13> */
.L_x_328:
[----:B------:R-:W-:Y:S05]  /*16bb0*/  BSYNC B1 ;  /* 0x0000000000017941 */ /* 0x000fea0003800000 */
.L_x_327:
        /* <DEDUP_REMOVED lines=13> */
.L_x_330:
[----:B------:R-:W-:Y:S05]  /*16c90*/  BSYNC B1 ;  /* 0x0000000000017941 */ /* 0x000fea0003800000 */
.L_x_329:
        /* <DEDUP_REMOVED lines=13> */
.L_x_332:
[----:B------:R-:W-:Y:S05]  /*16d70*/  BSYNC B1 ;  /* 0x0000000000017941 */ /* 0x000fea0003800000 */
.L_x_331:
        /* <DEDUP_REMOVED lines=13> */
.L_x_334:
[----:B------:R-:W-:Y:S05]  /*16e50*/  BSYNC B1 ;  /* 0x0000000000017941 */ /* 0x000fea0003800000 */
.L_x_333:
        /* <DEDUP_REMOVED lines=13> */
.L_x_336:
[----:B------:R-:W-:Y:S05]  /*16f30*/  BSYNC B1 ;  /* 0x0000000000017941 */ /* 0x000fea0003800000 */
.L_x_335:
        /* <DEDUP_REMOVED lines=13> */
.L_x_338:
[----:B------:R-:W-:Y:S05]  /*17010*/  BSYNC B1 ;  /* 0x0000000000017941 */ /* 0x000fea0003800000 */
.L_x_337:
        /* <DEDUP_REMOVED lines=13> */
.L_x_340:
[----:B------:R-:W-:Y:S05]  /*170f0*/  BSYNC B1 ;  /* 0x0000000000017941 */ /* 0x000fea0003800000 */
.L_x_339:
        /* <DEDUP_REMOVED lines=13> */
.L_x_342:
[----:B------:R-:W-:Y:S05]  /*171d0*/  BSYNC B1 ;  /* 0x0000000000017941 */ /* 0x000fea0003800000 */
.L_x_341:
        /* <DEDUP_REMOVED lines=13> */
.L_x_344:
[----:B------:R-:W-:Y:S05]  /*172b0*/  BSYNC B1 ;  /* 0x0000000000017941 */ /* 0x000fea0003800000 */
.L_x_343:
        /* <DEDUP_REMOVED lines=13> */
.L_x_346:
[----:B------:R-:W-:Y:S05]  /*17390*/  BSYNC B1 ;  /* 0x0000000000017941 */ /* 0x000fea0003800000 */
.L_x_345:
        /* <DEDUP_REMOVED lines=13> */
.L_x_348:
[----:B------:R-:W-:Y:S05]  /*17470*/  BSYNC B1 ;  /* 0x0000000000017941 */ /* 0x000fea0003800000 */
.L_x_347:
        /* <DEDUP_REMOVED lines=13> */
.L_x_350:
[----:B------:R-:W-:Y:S05]  /*17550*/  BSYNC B1 ;  /* 0x0000000000017941 */ /* 0x000fea0003800000 */
.L_x_349:
        /* <DEDUP_REMOVED lines=13> */
.L_x_352:
[----:B------:R-:W-:Y:S05]  /*17630*/  BSYNC B1 ;  /* 0x0000000000017941 */ /* 0x000fea0003800000 */
.L_x_351:
        /* <DEDUP_REMOVED lines=13> */
.L_x_354:
[----:B------:R-:W-:Y:S05]  /*17710*/  BSYNC B1 ;  /* 0x0000000000017941 */ /* 0x000fea0003800000 */
.L_x_353:
        /* <DEDUP_REMOVED lines=13> */
.L_x_356:
[----:B------:R-:W-:Y:S05]  /*177f0*/  BSYNC B1 ;  /* 0x0000000000017941 */ /* 0x000fea0003800000 */
.L_x_355:
        /* <DEDUP_REMOVED lines=13> */
.L_x_358:
[----:B------:R-:W-:Y:S05]  /*178d0*/  BSYNC B1 ;  /* 0x0000000000017941 */ /* 0x000fea0003800000 */
.L_x_357:
        /* <DEDUP_REMOVED lines=13> */
.L_x_360:
[----:B------:R-:W-:Y:S05]  /*179b0*/  BSYNC B1 ;  /* 0x0000000000017941 */ /* 0x000fea0003800000 */
.L_x_359:
        /* <DEDUP_REMOVED lines=13> */
.L_x_362:
[----:B------:R-:W-:Y:S05]  /*17a90*/  BSYNC B1 ;  /* 0x0000000000017941 */ /* 0x000fea0003800000 */
.L_x_361:
        /* <DEDUP_REMOVED lines=13> */
.L_x_364:
[----:B------:R-:W-:Y:S05]  /*17b70*/  BSYNC B1 ;  /* 0x0000000000017941 */ /* 0x000fea0003800000 */
.L_x_363:
        /* <DEDUP_REMOVED lines=13> */
.L_x_366:
[----:B------:R-:W-:Y:S05]  /*17c50*/  BSYNC B1 ;  /* 0x0000000000017941 */ /* 0x000fea0003800000 */
.L_x_365:
        /* <DEDUP_REMOVED lines=13> */
.L_x_368:
[----:B------:R-:W-:Y:S05]  /*17d30*/  BSYNC B1 ;  /* 0x0000000000017941 */ /* 0x000fea0003800000 */
.L_x_367:
        /* <DEDUP_REMOVED lines=13> */
.L_x_370:
[----:B------:R-:W-:Y:S05]  /*17e10*/  BSYNC B1 ;  /* 0x0000000000017941 */ /* 0x000fea0003800000 */
.L_x_369:
        /* <DEDUP_REMOVED lines=13> */
.L_x_372:
[----:B------:R-:W-:Y:S05]  /*17ef0*/  BSYNC B1 ;  /* 0x0000000000017941 */ /* 0x000fea0003800000 */
.L_x_371:
        /* <DEDUP_REMOVED lines=13> */
.L_x_374:
[----:B------:R-:W-:Y:S05]  /*17fd0*/  BSYNC B1 ;  /* 0x0000000000017941 */ /* 0x000fea0003800000 */
.L_x_373:
        /* <DEDUP_REMOVED lines=13> */
.L_x_376:
[----:B------:R-:W-:Y:S05]  /*180b0*/  BSYNC B1 ;  /* 0x0000000000017941 */ /* 0x000fea0003800000 */
.L_x_375:
        /* <DEDUP_REMOVED lines=13> */
.L_x_378:
[----:B------:R-:W-:Y:S05]  /*18190*/  BSYNC B1 ;  /* 0x0000000000017941 */ /* 0x000fea0003800000 */
.L_x_377:
        /* <DEDUP_REMOVED lines=13> */
.L_x_380:
[----:B------:R-:W-:Y:S05]  /*18270*/  BSYNC B1 ;  /* 0x0000000000017941 */ /* 0x000fea0003800000 */
.L_x_379:
        /* <DEDUP_REMOVED lines=13> */
.L_x_382:
[----:B------:R-:W-:Y:S05]  /*18350*/  BSYNC B1 ;  /* 0x0000000000017941 */ /* 0x000fea0003800000 */
.L_x_381:
        /* <DEDUP_REMOVED lines=13> */
.L_x_384:
[----:B------:R-:W-:Y:S05]  /*18430*/  BSYNC B1 ;  /* 0x0000000000017941 */ /* 0x000fea0003800000 */
.L_x_383:
        /* <DEDUP_REMOVED lines=13> */
.L_x_386:
[----:B------:R-:W-:Y:S05]  /*18510*/  BSYNC B1 ;  /* 0x0000000000017941 */ /* 0x000fea0003800000 */
.L_x_385:
        /* <DEDUP_REMOVED lines=13> */
.L_x_388:
[----:B------:R-:W-:Y:S05]  /*185f0*/  BSYNC B1 ;  /* 0x0000000000017941 */ /* 0x000fea0003800000 */
.L_x_387:
        /* <DEDUP_REMOVED lines=13> */
.L_x_390:
[----:B------:R-:W-:Y:S05]  /*186d0*/  BSYNC B1 ;  /* 0x0000000000017941 */ /* 0x000fea0003800000 */
.L_x_389:
        /* <DEDUP_REMOVED lines=13> */
.L_x_392:
[----:B------:R-:W-:Y:S05]  /*187b0*/  BSYNC B1 ;  /* 0x0000000000017941 */ /* 0x000fea0003800000 */
.L_x_391:
        /* <DEDUP_REMOVED lines=13> */
.L_x_394:
[----:B------:R-:W-:Y:S05]  /*18890*/  BSYNC B1 ;  /* 0x0000000000017941 */ /* 0x000fea0003800000 */
.L_x_393:
        /* <DEDUP_REMOVED lines=13> */
.L_x_396:
[----:B------:R-:W-:Y:S05]  /*18970*/  BSYNC B1 ;  /* 0x0000000000017941 */ /* 0x000fea0003800000 */
.L_x_395:
        /* <DEDUP_REMOVED lines=13> */
.L_x_398:
[----:B------:R-:W-:Y:S05]  /*18a50*/  BSYNC B1 ;  /* 0x0000000000017941 */ /* 0x000fea0003800000 */
.L_x_397:
        /* <DEDUP_REMOVED lines=13> */
.L_x_400:
[----:B------:R-:W-:Y:S05]  /*18b30*/  BSYNC B1 ;  /* 0x0000000000017941 */ /* 0x000fea0003800000 */
.L_x_399:
        /* <DEDUP_REMOVED lines=13> */
.L_x_402:
[----:B------:R-:W-:Y:S05]  /*18c10*/  BSYNC B1 ;  /* 0x0000000000017941 */ /* 0x000fea0003800000 */
.L_x_401:
        /* <DEDUP_REMOVED lines=13> */
.L_x_404:
[----:B------:R-:W-:Y:S05]  /*18cf0*/  BSYNC B1 ;  /* 0x0000000000017941 */ /* 0x000fea0003800000 */
.L_x_403:
        /* <DEDUP_REMOVED lines=13> */
.L_x_406:
[----:B------:R-:W-:Y:S05]  /*18dd0*/  BSYNC B1 ;  /* 0x0000000000017941 */ /* 0x000fea0003800000 */
.L_x_405:
        /* <DEDUP_REMOVED lines=13> */
.L_x_408:
[----:B------:R-:W-:Y:S05]  /*18eb0*/  BSYNC B1 ;  /* 0x0000000000017941 */ /* 0x000fea0003800000 */
.L_x_407:
        /* <DEDUP_REMOVED lines=13> */
.L_x_410:
[----:B------:R-:W-:Y:S05]  /*18f90*/  BSYNC B1 ;  /* 0x0000000000017941 */ /* 0x000fea0003800000 */
.L_x_409:
        /* <DEDUP_REMOVED lines=13> */
.L_x_412:
[----:B------:R-:W-:Y:S05]  /*19070*/  BSYNC B1 ;  /* 0x0000000000017941 */ /* 0x000fea0003800000 */
.L_x_411:
        /* <DEDUP_REMOVED lines=13> */
.L_x_414:
[----:B------:R-:W-:Y:S05]  /*19150*/  BSYNC B1 ;  /* 0x0000000000017941 */ /* 0x000fea0003800000 */
.L_x_413:
        /* <DEDUP_REMOVED lines=13> */
.L_x_416:
[----:B------:R-:W-:Y:S05]  /*19230*/  BSYNC B1 ;  /* 0x0000000000017941 */ /* 0x000fea0003800000 */
.L_x_415:
        /* <DEDUP_REMOVED lines=13> */
.L_x_418:
[----:B------:R-:W-:Y:S05]  /*19310*/  BSYNC B1 ;  /* 0x0000000000017941 */ /* 0x000fea0003800000 */
.L_x_417:
        /* <DEDUP_REMOVED lines=13> */
.L_x_420:
[----:B------:R-:W-:Y:S05]  /*193f0*/  BSYNC B1 ;  /* 0x0000000000017941 */ /* 0x000fea0003800000 */
.L_x_419:
        /* <DEDUP_REMOVED lines=13> */
.L_x_422:
[----:B------:R-:W-:Y:S05]  /*194d0*/  BSYNC B1 ;  /* 0x0000000000017941 */ /* 0x000fea0003800000 */
.L_x_421:
        /* <DEDUP_REMOVED lines=13> */
.L_x_424:
[----:B------:R-:W-:Y:S05]  /*195b0*/  BSYNC B1 ;  /* 0x0000000000017941 */ /* 0x000fea0003800000 */
.L_x_423:
        /* <DEDUP_REMOVED lines=13> */
.L_x_426:
[----:B------:R-:W-:Y:S05]  /*19690*/  BSYNC B1 ;  /* 0x0000000000017941 */ /* 0x000fea0003800000 */
.L_x_425:
        /* <DEDUP_REMOVED lines=13> */
.L_x_428:
[----:B------:R-:W-:Y:S05]  /*19770*/  BSYNC B1 ;  /* 0x0000000000017941 */ /* 0x000fea0003800000 */
.L_x_427:
        /* <DEDUP_REMOVED lines=13> */
.L_x_430:
[----:B------:R-:W-:Y:S05]  /*19850*/  BSYNC B1 ;  /* 0x0000000000017941 */ /* 0x000fea0003800000 */
.L_x_429:
        /* <DEDUP_REMOVED lines=13> */
.L_x_432:
[----:B------:R-:W-:Y:S05]  /*19930*/  BSYNC B1 ;  /* 0x0000000000017941 */ /* 0x000fea0003800000 */
.L_x_431:
        /* <DEDUP_REMOVED lines=13> */
.L_x_434:
[----:B------:R-:W-:Y:S05]  /*19a10*/  BSYNC B1 ;  /* 0x0000000000017941 */ /* 0x000fea0003800000 */
.L_x_433:
        /* <DEDUP_REMOVED lines=13> */
.L_x_436:
[----:B------:R-:W-:Y:S05]  /*19af0*/  BSYNC B1 ;  /* 0x0000000000017941 */ /* 0x000fea0003800000 */
.L_x_435:
        /* <DEDUP_REMOVED lines=13> */
.L_x_438:
[----:B------:R-:W-:Y:S05]  /*19bd0*/  BSYNC B1 ;  /* 0x0000000000017941 */ /* 0x000fea0003800000 */
.L_x_437:
        /* <DEDUP_REMOVED lines=13> */
.L_x_440:
[----:B------:R-:W-:Y:S05]  /*19cb0*/  BSYNC B1 ;  /* 0x0000000000017941 */ /* 0x000fea0003800000 */
.L_x_439:
        /* <DEDUP_REMOVED lines=13> */
.L_x_442:
[----:B------:R-:W-:Y:S05]  /*19d90*/  BSYNC B1 ;  /* 0x0000000000017941 */ /* 0x000fea0003800000 */
.L_x_441:
        /* <DEDUP_REMOVED lines=13> */
.L_x_444:
[----:B------:R-:W-:Y:S05]  /*19e70*/  BSYNC B1 ;  /* 0x0000000000017941 */ /* 0x000fea0003800000 */
.L_x_443:
        /* <DEDUP_REMOVED lines=13> */
.L_x_446:
[----:B------:R-:W-:Y:S05]  /*19f50*/  BSYNC B1 ;  /* 0x0000000000017941 */ /* 0x000fea0003800000 */
.L_x_445:
        /* <DEDUP_REMOVED lines=13> */
.L_x_448:
[----:B------:R-:W-:Y:S05]  /*1a030*/  BSYNC B1 ;  /* 0x0000000000017941 */ /* 0x000fea0003800000 */
.L_x_447:
        /* <DEDUP_REMOVED lines=13> */
.L_x_450:
[----:B------:R-:W-:Y:S05]  /*1a110*/  BSYNC B1 ;  /* 0x0000000000017941 */ /* 0x000fea0003800000 */
.L_x_449:
        /* <DEDUP_REMOVED lines=13> */
.L_x_452:
[----:B------:R-:W-:Y:S05]  /*1a1f0*/  BSYNC B1 ;  /* 0x0000000000017941 */ /* 0x000fea0003800000 */
.L_x_451:
        /* <DEDUP_REMOVED lines=13> */
.L_x_454:
[----:B------:R-:W-:Y:S05]  /*1a2d0*/  BSYNC B1 ;  /* 0x0000000000017941 */ /* 0x000fea0003800000 */
.L_x_453:
        /* <DEDUP_REMOVED lines=13> */
.L_x_456:
[----:B------:R-:W-:Y:S05]  /*1a3b0*/  BSYNC B1 ;  /* 0x0000000000017941 */ /* 0x000fea0003800000 */
.L_x_455:
        /* <DEDUP_REMOVED lines=13> */
.L_x_458:
[----:B------:R-:W-:Y:S05]  /*1a490*/  BSYNC B1 ;  /* 0x0000000000017941 */ /* 0x000fea0003800000 */
.L_x_457:
        /* <DEDUP_REMOVED lines=13> */
.L_x_460:
[----:B------:R-:W-:Y:S05]  /*1a570*/  BSYNC B1 ;  /* 0x0000000000017941 */ /* 0x000fea0003800000 */
.L_x_459:
        /* <DEDUP_REMOVED lines=13> */
.L_x_462:
[----:B------:R-:W-:Y:S05]  /*1a650*/  BSYNC B1 ;  /* 0x0000000000017941 */ /* 0x000fea0003800000 */
.L_x_461:
        /* <DEDUP_REMOVED lines=13> */
.L_x_464:
[----:B------:R-:W-:Y:S05]  /*1a730*/  BSYNC B1 ;  /* 0x0000000000017941 */ /* 0x000fea0003800000 */
.L_x_463:
        /* <DEDUP_REMOVED lines=13> */
.L_x_466:
[----:B------:R-:W-:Y:S05]  /*1a810*/  BSYNC B1 ;  /* 0x0000000000017941 */ /* 0x000fea0003800000 */
.L_x_465:
        /* <DEDUP_REMOVED lines=13> */
.L_x_468:
[----:B------:R-:W-:Y:S05]  /*1a8f0*/  BSYNC B1 ;  /* 0x0000000000017941 */ /* 0x000fea0003800000 */
.L_x_467:
        /* <DEDUP_REMOVED lines=13> */
.L_x_470:
[----:B------:R-:W-:Y:S05]  /*1a9d0*/  BSYNC B1 ;  /* 0x0000000000017941 */ /* 0x000fea0003800000 */
.L_x_469:
        /* <DEDUP_REMOVED lines=13> */
.L_x_472:
[----:B------:R-:W-:Y:S05]  /*1aab0*/  BSYNC B1 ;  /* 0x0000000000017941 */ /* 0x000fea0003800000 */
.L_x_471:
        /* <DEDUP_REMOVED lines=13> */
.L_x_474:
[----:B------:R-:W-:Y:S05]  /*1ab90*/  BSYNC B1 ;  /* 0x0000000000017941 */ /* 0x000fea0003800000 */
.L_x_473:
        /* <DEDUP_REMOVED lines=13> */
.L_x_476:
[----:B------:R-:W-:Y:S05]  /*1ac70*/  BSYNC B1 ;  /* 0x0000000000017941 */ /* 0x000fea0003800000 */
.L_x_475:
        /* <DEDUP_REMOVED lines=13> */
.L_x_478:
[----:B------:R-:W-:Y:S05]  /*1ad50*/  BSYNC B1 ;  /* 0x0000000000017941 */ /* 0x000fea0003800000 */
.L_x_477:
        /* <DEDUP_REMOVED lines=13> */
.L_x_480:
[----:B------:R-:W-:Y:S05]  /*1ae30*/  BSYNC B1 ;  /* 0x0000000000017941 */ /* 0x000fea0003800000 */
.L_x_479:
        /* <DEDUP_REMOVED lines=13> */
.L_x_482:
[----:B------:R-:W-:Y:S05]  /*1af10*/  BSYNC B1 ;  /* 0x0000000000017941 */ /* 0x000fea0003800000 */
.L_x_481:
        /* <DEDUP_REMOVED lines=13> */
.L_x_484:
[----:B------:R-:W-:Y:S05]  /*1aff0*/  BSYNC B1 ;  /* 0x0000000000017941 */ /* 0x000fea0003800000 */
.L_x_483:
        /* <DEDUP_REMOVED lines=13> */
.L_x_486:
[----:B------:R-:W-:Y:S05]  /*1b0d0*/  BSYNC B1 ;  /* 0x0000000000017941 */ /* 0x000fea0003800000 */
.L_x_485:
        /* <DEDUP_REMOVED lines=13> */
.L_x_488:
[----:B------:R-:W-:Y:S05]  /*1b1b0*/  BSYNC B1 ;  /* 0x0000000000017941 */ /* 0x000fea0003800000 */
.L_x_487:
        /* <DEDUP_REMOVED lines=13> */
.L_x_490:
[----:B------:R-:W-:Y:S05]  /*1b290*/  BSYNC B1 ;  /* 0x0000000000017941 */ /* 0x000fea0003800000 */
.L_x_489:
        /* <DEDUP_REMOVED lines=13> */
.L_x_492:
[----:B------:R-:W-:Y:S05]  /*1b370*/  BSYNC B1 ;  /* 0x0000000000017941 */ /* 0x000fea0003800000 */
.L_x_491:
        /* <DEDUP_REMOVED lines=13> */
.L_x_494:
[----:B------:R-:W-:Y:S05]  /*1b450*/  BSYNC B1 ;  /* 0x0000000000017941 */ /* 0x000fea0003800000 */
.L_x_493:
        /* <DEDUP_REMOVED lines=13> */
.L_x_496:
[----:B------:R-:W-:Y:S05]  /*1b530*/  BSYNC B1 ;  /* 0x0000000000017941 */ /* 0x000fea0003800000 */
.L_x_495:
        /* <DEDUP_REMOVED lines=13> */
.L_x_498:
[----:B------:R-:W-:Y:S05]  /*1b610*/  BSYNC B1 ;  /* 0x0000000000017941 */ /* 0x000fea0003800000 */
.L_x_497:
        /* <DEDUP_REMOVED lines=13> */
.L_x_500:
[----:B------:R-:W-:Y:S05]  /*1b6f0*/  BSYNC B1 ;  /* 0x0000000000017941 */ /* 0x000fea0003800000 */
.L_x_499:
        /* <DEDUP_REMOVED lines=13> */
.L_x_502:
[----:B------:R-:W-:Y:S05]  /*1b7d0*/  BSYNC B1 ;  /* 0x0000000000017941 */ /* 0x000fea0003800000 */
.L_x_501:
        /* <DEDUP_REMOVED lines=13> */
.L_x_504:
[----:B------:R-:W-:Y:S05]  /*1b8b0*/  BSYNC B1 ;  /* 0x0000000000017941 */ /* 0x000fea0003800000 */
.L_x_503:
        /* <DEDUP_REMOVED lines=13> */
.L_x_506:
[----:B------:R-:W-:Y:S05]  /*1b990*/  BSYNC B1 ;  /* 0x0000000000017941 */ /* 0x000fea0003800000 */
.L_x_505:
        /* <DEDUP_REMOVED lines=13> */
.L_x_508:
[----:B------:R-:W-:Y:S05]  /*1ba70*/  BSYNC B1 ;  /* 0x0000000000017941 */ /* 0x000fea0003800000 */
.L_x_507:
        /* <DEDUP_REMOVED lines=13> */
.L_x_510:
[----:B------:R-:W-:Y:S05]  /*1bb50*/  BSYNC B1 ;  /* 0x0000000000017941 */ /* 0x000fea0003800000 */
.L_x_509:
        /* <DEDUP_REMOVED lines=13> */
.L_x_512:
[----:B------:R-:W-:Y:S05]  /*1bc30*/  BSYNC B1 ;  /* 0x0000000000017941 */ /* 0x000fea0003800000 */
.L_x_511:
        /* <DEDUP_REMOVED lines=13> */
.L_x_514:
[----:B------:R-:W-:Y:S05]  /*1bd10*/  BSYNC B1 ;  /* 0x0000000000017941 */ /* 0x000fea0003800000 */
.L_x_513:
        /* <DEDUP_REMOVED lines=13> */
.L_x_516:
[----:B------:R-:W-:Y:S05]  /*1bdf0*/  BSYNC B1 ;  /* 0x0000000000017941 */ /* 0x000fea0003800000 */
.L_x_515:
        /* <DEDUP_REMOVED lines=13> */
.L_x_518:
[----:B------:R-:W-:Y:S05]  /*1bed0*/  BSYNC B1 ;  /* 0x0000000000017941 */ /* 0x000fea0003800000 */
.L_x_517:
        /* <DEDUP_REMOVED lines=13> */
.L_x_520:
[----:B------:R-:W-:Y:S05]  /*1bfb0*/  BSYNC B1 ;  /* 0x0000000000017941 */ /* 0x000fea0003800000 */
.L_x_519:
        /* <DEDUP_REMOVED lines=13> */
.L_x_522:
[----:B------:R-:W-:Y:S05]  /*1c090*/  BSYNC B1 ;  /* 0x0000000000017941 */ /* 0x000fea0003800000 */
.L_x_521:
        /* <DEDUP_REMOVED lines=13> */
.L_x_524:
[----:B------:R-:W-:Y:S05]  /*1c170*/  BSYNC B1 ;  /* 0x0000000000017941 */ /* 0x000fea0003800000 */
.L_x_523:
        /* <DEDUP_REMOVED lines=13> */
.L_x_526:
[----:B------:R-:W-:Y:S05]  /*1c250*/  BSYNC B1 ;  /* 0x0000000000017941 */ /* 0x000fea0003800000 */
.L_x_525:
        /* <DEDUP_REMOVED lines=13> */
.L_x_528:
[----:B------:R-:W-:Y:S05]  /*1c330*/  BSYNC B1 ;  /* 0x0000000000017941 */ /* 0x000fea0003800000 */
.L_x_527:
        /* <DEDUP_REMOVED lines=13> */
.L_x_530:
[----:B------:R-:W-:Y:S05]  /*1c410*/  BSYNC B1 ;  /* 0x0000000000017941 */ /* 0x000fea0003800000 */
.L_x_529:
        /* <DEDUP_REMOVED lines=13> */
.L_x_532:
[----:B------:R-:W-:Y:S05]  /*1c4f0*/  BSYNC B1 ;  /* 0x0000000000017941 */ /* 0x000fea0003800000 */
.L_x_531:
        /* <DEDUP_REMOVED lines=13> */
.L_x_534:
[----:B------:R-:W-:Y:S05]  /*1c5d0*/  BSYNC B1 ;  /* 0x0000000000017941 */ /* 0x000fea0003800000 */
.L_x_533:
        /* <DEDUP_REMOVED lines=13> */
.L_x_536:
[----:B------:R-:W-:Y:S05]  /*1c6b0*/  BSYNC B1 ;  /* 0x0000000000017941 */ /* 0x000fea0003800000 */
.L_x_535:
        /* <DEDUP_REMOVED lines=13> */
.L_x_538:
[----:B------:R-:W-:Y:S05]  /*1c790*/  BSYNC B1 ;  /* 0x0000000000017941 */ /* 0x000fea0003800000 */
.L_x_537:
        /* <DEDUP_REMOVED lines=13> */
.L_x_540:
[----:B------:R-:W-:Y:S05]  /*1c870*/  BSYNC B1 ;  /* 0x0000000000017941 */ /* 0x000fea0003800000 */
.L_x_539:
        /* <DEDUP_REMOVED lines=13> */
.L_x_542:
[----:B------:R-:W-:Y:S05]  /*1c950*/  BSYNC B1 ;  /* 0x0000000000017941 */ /* 0x000fea0003800000 */
.L_x_541:
        /* <DEDUP_REMOVED lines=13> */
.L_x_544:
[----:B------:R-:W-:Y:S05]  /*1ca30*/  BSYNC B1 ;  /* 0x0000000000017941 */ /* 0x000fea0003800000 */
.L_x_543:
[----:B--234-:R-:W2:Y:S01]  /*1ca40*/  LDL.LU R3, [R1+0x44c] ;  /* 0x00044c0001037983 */ /* 0x01cea20000300800 */
        /* <DEDUP_REMOVED lines=12> */
.L_x_546:
[----:B------:R-:W-:Y:S05]  /*1cb10*/  BSYNC B1 ;  /* 0x0000000000017941 */ /* 0x000fea0003800000 */
.L_x_545:
[----:B--2---:R-:W2:Y:S01]  /*1cb20*/  LDL.LU R3, [R1+0x450] ;  /* 0x0004500001037983 */ /* 0x004ea20000300800 */
        /* <DEDUP_REMOVED lines=12> */
.L_x_548:
[----:B------:R-:W-:Y:S05]  /*1cbf0*/  BSYNC B1 ;  /* 0x0000000000017941 */ /* 0x000fea0003800000 */
.L_x_547:
[----:B------:R-:W-:Y:S05]  /*1cc00*/  @P2 BRA `(.L_x_549) ;  /* 0x00000048008c2947 */ /* 0x000fea0003800000 */
[----:B------:R-:W2:Y:S01]  /*1cc10*/  LDL.LU R2, [R1+0x454] ;  /* 0x0004540001027983 */ /* 0x000ea20000300800 */
[----:B-----5:R-:W-:-:S04]  /*1cc20*/  LOP3.LUT R0, R0, 0xff, RZ, 0xc0, !PT ;  /* 0x000000ff00007812 */ /* 0x020fc800078ec0ff */
[----:B------:R-:W-:-:S05]  /*1cc30*/  F2FP.F16.E4M3.UNPACK_B R0, R0 ;  /* 0x00000000ff00723e */ /* 0x000fca00020006ff */
[----:B------:R-:W-:-:S05]  /*1cc40*/  HADD2.F32 R0, -RZ, R0.H0_H0 ;  /* 0x20000000ff007230 */ /* 0x000fca0000004100 */
[----:B------:R-:W-:-:S04]  /*1cc50*/  FMUL R0, R0, UR21 ;  /* 0x0000001500007c20 */ /* 0x000fc80008400000 */
[----:B--2---:R-:W-:-:S05]  /*1cc60*/  FFMA R0, R2, UR20, R0 ;  /* 0x0000001402007c23 */ /* 0x004fca0008000000 */
[----:B------:R-:W-:-:S05]  /*1cc70*/  F2FP.SATFINITE.E4M3.F32.PACK_AB_MERGE_C R3, RZ, R0, RZ ;  /* 0x00000000ff03723e */ /* 0x000fca00048070ff */
[----:B------:R2:W-:Y:S01]  /*1cc80*/  STG.E.U8 desc[UR18][R26.64+0xf9], R3 ;  /* 0x0000f9031a007986 */ /* 0x0005e2000c101112 */
[----:B------:R-:W-:Y:S05]  /*1cc90*/  BRA `(.L_x_549) ;  /* 0x0000004800687947 */ /* 0x000fea0003800000 */
.L_x_36:
[----:B------:R-:W-:Y:S01]  /*1cca0*/  ISETP.GE.AND P1, PT, R32, 0x1, PT ;  /* 0x000000012000780c */ /* 0x000fe20003f26270 */
[----:B------:R-:W-:Y:S01]  /*1ccb0*/  FMUL R5, R5, UR20 ;  /* 0x0000001405057c20 */ /* 0x000fe20008400000 */
[----:B------:R-:W4:Y:S02]  /*1ccc0*/  LDL.LU R37, [R1+0x200] ;  /* 0x0002000001257983 */ /* 0x000f240000300800 */
[----:B------:R-:W-:Y:S02]  /*1ccd0*/  ISETP.LT.OR P2, PT, R0, 0x2, !P1 ;  /* 0x000000020000780c */ /* 0x000fe40004f41670 */
[----:B------:R-:W-:Y:S01]  /*1cce0*/  F2FP.SATFINITE.E4M3.F32.PACK_AB_MERGE_C R5, RZ, R5, RZ ;  /* 0x00000005ff05723e */ /* 0x000fe200048070ff */
[----:B------:R-:W-:Y:S01]  /*1ccf0*/  FMUL R4, R4, UR20 ;  /* 0x0000001404047c20 */ /* 0x000fe20008400000 */
[----:B------:R-:W-:Y:S01]  /*1cd00*/  FMUL R6, R6, UR20 ;  /* 0x0000001406067c20 */ /* 0x000fe20008400000 */
[----:B------:R-:W-:Y:S01]  /*1cd10*/  FMUL R7, R7, UR20 ;  /* 0x0000001407077c20 */ /* 0x000fe20008400000 */
[----:B------:R-:W-:Y:S01]  /*1cd20*/  ISETP.LT.OR P5, PT, R0, 0x9, !P1 ;  /* 0x000000090000780c */ /* 0x000fe20004fa1670 */
[----:B------:R-:W-:Y:S01]  /*1cd30*/  FMUL R8, R8, UR20 ;  /* 0x0000001408087c20 */ /* 0x000fe20008400000 */
[----:B------:R-:W-:Y:S01]  /*1cd40*/  FMUL R9, R9, UR20 ;  /* 0x0000001409097c20 */ /* 0x000fe20008400000 */
[----:B------:R-:W-:Y:S01]  /*1cd50*/  FMUL R10, R10, UR20 ;  /* 0x000000140a0a7c20 */ /* 0x000fe20008400000 */
[----:B------:R-:W-:Y:S01]  /*1cd60*/  FMUL R11, R11, UR20 ;  /* 0x000000140b0b7c20 */ /* 0x000fe20008400000 */
[----:B------:R-:W-:Y:S01]  /*1cd70*/  FMUL R12, R12, UR20 ;  /* 0x000000140c0c7c20 */ /* 0x000fe20008400000 */
[----:B------:R-:W-:Y:S01]  /*1cd80*/  FMUL R13, R13, UR20 ;  /* 0x000000140d0d7c20 */ /* 0x000fe20008400000 */
[----:B------:R0:W-:Y:S01]  /*1cd90*/  @!P2 STG.E.U8 desc[UR18][R2.64+0x1], R5 ;  /* 0x000001050200a986 */ /* 0x0001e2000c101112 */
[----:B------:R-:W-:-:S02]  /*1cda0*/  ISETP.LT.OR P2, PT, R0, 0x1, !P1 ;  /* 0x000000010000780c */ /* 0x000fc40004f41670 */
[----:B------:R-:W-:Y:S01]  /*1cdb0*/  F2FP.SATFINITE.E4M3.F32.PACK_AB_MERGE_C R4, RZ, R4, RZ ;  /* 0x00000004ff04723e */ /* 0x000fe200048070ff */
[----:B------:R-:W-:Y:S01]  /*1cdc0*/  FMUL R14, R14, UR20 ;  /* 0x000000140e0e7c20 */ /* 0x000fe20008400000 */
        /* <DEDUP_REMOVED lines=9> */
[----:B------:R-:W-:Y:S01]  /*1ce60*/  @!P2 STG.E.U8 desc[UR18][R2.64], R4 ;  /* 0x000000040200a986 */ /* 0x000fe2000c101112 */
[----:B------:R-:W-:Y:S01]  /*1ce70*/  ISETP.GE.AND P2, PT, R32, 0x9, PT ;  /* 0x000000092000780c */ /* 0x000fe20003f46270 */
[----:B------:R-:W-:Y:S01]  /*1ce80*/  FMUL R152, R152, UR20 ;  /* 0x0000001498987c20 */ /* 0x000fe20008400000 */
[----:B------:R-:W-:Y:S01]  /*1ce90*/  FMUL R153, R153, UR20 ;  /* 0x0000001499997c20 */ /* 0x000fe20008400000 */
[----:B------:R-:W-:Y:S01]  /*1cea0*/  FMUL R154, R154, UR20 ;  /* 0x000000149a9a7c20 */ /* 0x000fe20008400000 */
[----:B------:R-:W-:Y:S01]  /*1ceb0*/  ISETP.LT.OR P3, PT, R0, 0x1, !P2 ;  /* 0x000000010000780c */ /* 0x000fe20005761670 */
[----:B------:R-:W-:Y:S01]  /*1cec0*/  FMUL R155, R155, UR20 ;  /* 0x000000149b9b7c20 */ /* 0x000fe20008400000 */
[----:B------:R-:W-:Y:S01]  /*1ced0*/  F2FP.SATFINITE.E4M3.F32.PACK_AB_MERGE_C R6, RZ, R6, RZ ;  /* 0x00000006ff06723e */ /* 0x000fe200048070ff */
[----:B------:R-:W-:Y:S01]  /*1cee0*/  FMUL R156, R156, UR20 ;  /* 0x000000149c9c7c20 */ /* 0x000fe20008400000 */
        /* <DEDUP_REMOVED lines=10> */
[----:B------:R-:W-:-:S02]  /*1cf90*/  ISETP.LT.OR P3, PT, R0, 0x2, !P2 ;  /* 0x000000020000780c */ /* 0x000fc40005761670 */
        /* <DEDUP_REMOVED lines=10> */
[----:B------:R-:W5:Y:S04]  /*1d040*/  LDL.LU R36, [R1+0x204] ;  /* 0x0002040001247983 */ /* 0x000f680000300800 */
[----:B------:R1:W-:Y:S01]  /*1d050*/  @!P3 STG.E.U8 desc[UR18][R24.64+0x1], R7 ;  /* 0x000001071800b986 */ /* 0x0003e2000c101112 */
[----:B------:R-:W-:-:S03]  /*1d060*/  ISETP.LT.OR P3, PT, R0, 0xa, !P1 ;  /* 0x0000000a0000780c */ /* 0x000fc60004f61670 */
[----:B------:R-:W-:Y:S01]  /*1d070*/  @!P5 STG.E.U8 desc[UR18][R2.64+0x8], R8 ;  /* 0x000008080200d986 */ /* 0x000fe2000c101112 */
[C---:B------:R-:W-:Y:S02]  /*1d080*/  ISETP.LT.OR P5, PT, R0.reuse, 0x9, !P2 ;  /* 0x000000090000780c */ /* 0x040fe400057a1670 */
[----:B------:R-:W-:Y:S01]  /*1d090*/  F2FP.SATFINITE.E4M3.F32.PACK_AB_MERGE_C R10, RZ, R10, RZ ;  /* 0x0000000aff0a723e */ /* 0x000fe200048070ff */
[----:B------:R-:W2:Y:S01]  /*1d0a0*/  LDL.LU R35, [R1+0x208] ;  /* 0x0002080001237983 */ /* 0x000ea20000300800 */
[----:B------:R-:W-:Y:S02]  /*1d0b0*/  F2FP.SATFINITE.E4M3.F32.PACK_AB_MERGE_C R11, RZ, R11, RZ ;  /* 0x0000000bff0b723e */ /* 0x000fe400048070ff */
[----:B------:R-:W-:Y:S01]  /*1d0c0*/  F2FP.SATFINITE.E4M3.F32.PACK_AB_MERGE_C R12, RZ, R12, RZ ;  /* 0x0000000cff0c723e */ /* 0x000fe200048070ff */
[----:B------:R-:W-:Y:S01]  /*1d0d0*/  FMUL R173, R173, UR20 ;  /* 0x00000014adad7c20 */ /* 0x000fe20008400000 */
[----:B------:R-:W-:Y:S01]  /*1d0e0*/  F2FP.SATFINITE.E4M3.F32.PACK_AB_MERGE_C R13, RZ, R13, RZ ;  /* 0x0000000dff0d723e */ /* 0x000fe200048070ff */
[----:B------:R-:W-:Y:S01]  /*1d0f0*/  @!P3 STG.E.U8 desc[UR18][R2.64+0x9], R9 ;  /* 0x000009090200b986 */ /* 0x000fe2000c101112 */
[----:B------:R-:W-:-:S03]  /*1d100*/  ISETP.LT.OR P3, PT, R0, 0xa, !P2 ;  /* 0x0000000a0000780c */ /* 0x000fc60005761670 */
[----:B------:R-:W-:Y:S01]  /*1d110*/  @!P5 STG.E.U8 desc[UR18][R24.64+0x8], R10 ;  /* 0x0000080a1800d986 */ /* 0x000fe2000c101112 */
[----:B------:R-:W-:Y:S02]  /*1d120*/  ISETP.LT.OR P5, PT, R0, 0x11, !P1 ;  /* 0x000000110000780c */ /* 0x000fe40004fa1670 */
[----:B------:R-:W-:Y:S01]  /*1d130*/  F2FP.SATFINITE.E4M3.F32.PACK_AB_MERGE_C R14, RZ, R14, RZ ;  /* 0x0000000eff0e723e */ /* 0x000fe200048070ff */
[----:B------:R-:W3:Y:S01]  /*1d140*/  LDL.LU R34, [R1+0x20c] ;  /* 0x00020c0001227983 */ /* 0x000ee20000300800 */
[----:B------:R-:W-:Y:S02]  /*1d150*/  F2FP.SATFINITE.E4M3.F32.PACK_AB_MERGE_C R15, RZ, R15, RZ ;  /* 0x0000000fff0f723e */ /* 0x000fe400048070ff */
[----:B------:R-:W-:Y:S01]  /*1d160*/  F2FP.SATFINITE.E4M3.F32.PACK_AB_MERGE_C R16, RZ, R16, RZ ;  /* 0x00000010ff10723e */ /* 0x000fe200048070ff */
[----:B------:R-:W-:Y:S01]  /*1d170*/  FMUL R174, R174, UR20 ;  /* 0x00000014aeae7c20 */ /* 0x000fe20008400000 */
[----:B------:R-:W-:Y:S01]  /*1d180*/  F2FP.SATFINITE.E4M3.F32.PACK_AB_MERGE_C R17, RZ, R17, RZ ;  /* 0x00000011ff11723e */ /* 0x000fe200048070ff */
[----:B------:R-:W-:Y:S01]  /*1d190*/  @!P3 STG.E.U8 desc[UR18][R24.64+0x9], R11 ;  /* 0x0000090b1800b986 */ /* 0x000fe2000c101112 */
[----:B------:R-:W-:-:S03]  /*1d1a0*/  ISETP.LT.OR P3, PT, R0, 0x12, !P1 ;  /* 0x000000120000780c */ /* 0x000fc60004f61670 */
[----:B------:R-:W-:Y:S01]  /*1d1b0*/  @!P5 STG.E.U8 desc[UR18][R2.64+0x10], R12 ;  /* 0x0000100c0200d986 */ /* 0x000fe2000c101112 */
[C---:B------:R-:W-:Y:S02]  /*1d1c0*/  ISETP.LT.OR P5, PT, R0.reuse, 0x11, !P2 ;  /* 0x000000110000780c */ /* 0x040fe400057a1670 */
        /* <DEDUP_REMOVED lines=13> */
[----:B------:R-:W-:Y:S01]  /*1d2a0*/  ISETP.LT.OR P6, PT, R0, 0x29, !P2 ;  /* 0x000000290000780c */ /* 0x000fe200057c1670 */
[----:B------:R-:W3:Y:S01]  /*1d2b0*/  LDL.LU R30, [R1+0x218] ;  /* 0x00021800011e7983 */ /* 0x000ee20000300800 */
[----:B------:R-:W-:Y:S01]  /*1d2c0*/  F2FP.SATFINITE.E4M3.F32.PACK_AB_MERGE_C R152, RZ, R152, RZ ;  /* 0x00000098ff98723e */ /* 0x000fe200048070ff */
[----:B------:R-:W-:Y:S01]  /*1d2d0*/  FMUL R176, R176, UR20 ;  /* 0x00000014b0b07c20 */ /* 0x000fe20008400000 */
[----:B------:R-:W-:Y:S01]  /*1d2e0*/  F2FP.SATFINITE.E4M3.F32.PACK_AB_MERGE_C R153, RZ, R153, RZ ;  /* 0x00000099ff99723e */ /* 0x000fe200048070ff */
[----:B------:R-:W-:Y:S01]  /*1d2f0*/  @!P3 STG.E.U8 desc[UR18][R24.64+0x11], R15 ;  /* 0x0000110f1800b986 */ /* 0x000fe2000c101112 */
[C---:B------:R-:W-:Y:S01]  /*1d300*/  ISETP.LT.OR P3, PT, R0.reuse, 0x1a, !P1 ;  /* 0x0000001a0000780c */ /* 0x040fe20004f61670 */
[----:B------:R-:W-:Y:S01]  /*1d310*/  FMUL R177, R177, UR20 ;  /* 0x00000014b1b17c20 */ /* 0x000fe20008400000 */
[----:B------:R-:W-:Y:S01]  /*1d320*/  F2FP.SATFINITE.E4M3.F32.PACK_AB_MERGE_C R154, RZ, R154, RZ ;  /* 0x0000009aff9a723e */ /* 0x000fe200048070ff */
[----:B------:R-:W-:Y:S01]  /*1d330*/  @!P5 STG.E.U8 desc[UR18][R2.64+0x18], R16 ;  /* 0x000018100200d986 */ /* 0x000fe2000c101112 */
[----:B------:R-:W-:Y:S01]  /*1d340*/  ISETP.LT.OR P5, PT, R0, 0x19, !P2 ;  /* 0x000000190000780c */ /* 0x000fe200057a1670 */
[----:B------:R-:W-:Y:S01]  /*1d350*/  FMUL R178, R178, UR20 ;  /* 0x00000014b2b27c20 */ /* 0x000fe20008400000 */
[----:B------:R-:W-:Y:S01]  /*1d360*/  F2FP.SATFINITE.E4M3.F32.PACK_AB_MERGE_C R155, RZ, R155, RZ ;  /* 0x0000009bff9b723e */ /* 0x000fe200048070ff */
[----:B------:R-:W-:Y:S01]  /*1d370*/  FMUL R179, R179, UR20 ;  /* 0x00000014b3b37c20 */ /* 0x000fe20008400000 */
[----:B------:R-:W-:Y:S01]  /*1d380*/  F2FP.SATFINITE.E4M3.F32.PACK_AB_MERGE_C R156, RZ, R156, RZ ;  /* 0x0000009cff9c723e */ /* 0x000fe200048070ff */
[----:B------:R-:W-:Y:S01]  /*1d390*/  FMUL R180, R180, UR20 ;  /* 0x00000014b4b47c20 */ /* 0x000fe20008400000 */
[----:B------:R-:W-:Y:S01]  /*1d3a0*/  F2FP.SATFINITE.E4M3.F32.PACK_AB_MERGE_C R157, RZ, R157, RZ ;  /* 0x0000009dff9d723e */ /* 0x000fe200048070ff */
[----:B------:R-:W-:Y:S01]  /*1d3b0*/  FMUL R181, R181, UR20 ;  /* 0x00000014b5b57c20 */ /* 0x000fe20008400000 */
[----:B------:R-:W-:Y:S01]  /*1d3c0*/  F2FP.SATFINITE.E4M3.F32.PACK_AB_MERGE_C R158, RZ, R158, RZ ;  /* 0x0000009eff9e723e */ /* 0x000fe200048070ff */
[----:B------:R-:W-:Y:S01]  /*1d3d0*/  @!P3 STG.E.U8 desc[UR18][R2.64+0x19], R17 ;  /* 0x000019110200b986 */ /* 0x000fe2000c101112 */
[----:B------:R-:W-:Y:S01]  /*1d3e0*/  ISETP.LT.OR P3, PT, R0, 0x1a, !P2 ;  /* 0x0000001a0000780c */ /* 0x000fe20005761670 */
        /* <DEDUP_REMOVED lines=25> */
[----:B0-----:R-:W-:Y:S01]  /*1d580*/  F2FP.SATFINITE.E4M3.F32.PACK_AB_MERGE_C R5, RZ, R168, RZ ;  /* 0x000000a8ff05723e */ /* 0x001fe200048070ff */
[----:B------:R-:W-:Y:S01]  /*1d590*/  @!P3 STG.E.U8 desc[UR18][R2.64+0x21], R21 ;  /* 0x000021150200b986 */ /* 0x000fe2000c101112 */
[----:B------:R-:W-:Y:S01]  /*1d5a0*/  ISETP.LT.OR P3, PT, R0, 0x22, !P2 ;  /* 0x000000220000780c */ /* 0x000fe20005761670 */
[----:B------:R-:W-:Y:S01]  /*1d5b0*/  FMUL R192, R192, UR20 ;  /* 0x00000014c0c07c20 */ /* 0x000fe20008400000 */
[----:B------:R-:W-:Y:S01]  /*1d5c0*/  F2FP.SATFINITE.E4M3.F32.PACK_AB_MERGE_C R169, RZ, R169, RZ ;  /* 0x000000a9ffa9723e */ /* 0x000fe200048070ff */
[----:B------:R-:W-:Y:S01]  /*1d5d0*/  @!P5 STG.E.U8 desc[UR18][R24.64+0x20], R22 ;  /* 0x000020161800d986 */ /* 0x000fe2000c101112 */
[----:B------:R-:W-:Y:S01]  /*1d5e0*/  ISETP.LT.OR P5, PT, R0, 0x29, !P1 ;  /* 0x000000290000780c */ /* 0x000fe20004fa1670 */
[----:B------:R-:W-:Y:S01]  /*1d5f0*/  FMUL R193, R193, UR20 ;  /* 0x00000014c1c17c20 */ /* 0x000fe20008400000 */
[----:B-1----:R-:W-:Y:S01]  /*1d600*/  F2FP.SATFINITE.E4M3.F32.PACK_AB_MERGE_C R7, RZ, R170, RZ ;  /* 0x000000aaff07723e */ /* 0x002fe200048070ff */
        /* <DEDUP_REMOVED lines=75> */
[----:B------:R-:W-:Y:S01]  /*1dac0*/  FMUL R218, R218, UR20 ;  /* 0x00000014dada7c20 */ /* 0x000fe20008400000 */
        /* <DEDUP_REMOVED lines=11> */
[----:B------:R-:W-:Y:S01]  /*1db80*/  FMUL R222, R222, UR20 ;  /* 0x00000014dede7c20 */ /* 0x000fe20008400000 */
[----:B------:R-:W-:Y:S01]  /*1db90*/  FMUL R223, R223, UR20 ;  /* 0x00000014dfdf7c20 */ /* 0x000fe20008400000 */
[----:B------:R-:W-:Y:S01]  /*1dba0*/  FMUL R224, R224, UR20 ;  /* 0x00000014e0e07c20 */ /* 0x000fe20008400000 */
[----:B------:R0:W-:Y:S01]  /*1dbb0*/  @!P3 STG.E.U8 desc[UR18][R2.64+0x48], R5 ;  /* 0x000048050200b986 */ /* 0x0001e2000c101112 */
[C---:B------:R-:W-:Y:S01]  /*1dbc0*/  ISETP.LT.OR P3, PT, R0.reuse, 0x4a, !P2 ;  /* 0x0000004a0000780c */ /* 0x040fe20005761670 */
[----:B------:R-:W-:Y:S01]  /*1dbd0*/  FMUL R225, R225, UR20 ;  /* 0x00000014e1e17c20 */ /* 0x000fe20008400000 */
[----:B------:R-:W-:Y:S01]  /*1dbe0*/  F2FP.SATFINITE.E4M3.F32.PACK_AB_MERGE_C R221, RZ, R221, RZ ;  /* 0x000000ddffdd723e */ /* 0x000fe200048070ff */
[----:B------:R-:W-:Y:S01]  /*1dbf0*/  @!P6 STG.E.U8 desc[UR18][R2.64+0x49], R169 ;  /* 0x000049a90200e986 */ /* 0x000fe2000c101112 */
[----:B------:R-:W-:Y:S01]  /*1dc00*/  ISETP.LT.OR P6, PT, R0, 0x51, !P1 ;  /* 0x000000510000780c */ /* 0x000fe20004fc1670 */
[----:B------:R-:W-:Y:S01]  /*1dc10*/  FMUL R226, R226, UR20 ;  /* 0x00000014e2e27c20 */ /* 0x000fe20008400000 */
[----:B------:R-:W-:Y:S01]  /*1dc20*/  F2FP.SATFINITE.E4M3.F32.PACK_AB_MERGE_C R223, RZ, R223, RZ ;  /* 0x000000dfffdf723e */ /* 0x000fe200048070ff */
[----:B------:R1:W-:Y:S01]  /*1dc30*/  @!P5 STG.E.U8 desc[UR18][R24.64+0x48], R7 ;  /* 0x000048071800d986 */ /* 0x0003e2000c101112 */
[----:B------:R-:W-:Y:S01]  /*1dc40*/  ISETP.LT.OR P5, PT, R0, 0x52, !P1 ;  /* 0x000000520000780c */ /* 0x000fe20004fa1670 */
[----:B------:R-:W-:Y:S01]  /*1dc50*/  FMUL R227, R227, UR20 ;  /* 0x00000014e3e37c20 */ /* 0x000fe20008400000 */
[----:B------:R-:W-:Y:S01]  /*1dc60*/  F2FP.SATFINITE.E4M3.F32.PACK_AB_MERGE_C R225, RZ, R225, RZ ;  /* 0x000000e1ffe1723e */ /* 0x000fe200048070ff */
[----:B------:R-:W-:Y:S01]  /*1dc70*/  FMUL R228, R228, UR20 ;  /* 0x00000014e4e47c20 */ /* 0x000fe20008400000 */
[----:B0-----:R-:W-:Y:S01]  /*1dc80*/  F2FP.SATFINITE.E4M3.F32.PACK_AB_MERGE_C R5, RZ, R172, RZ ;  /* 0x000000acff05723e */ /* 0x001fe200048070ff */
[----:B------:R-:W-:Y:S01]  /*1dc90*/  @!P3 STG.E.U8 desc[UR18][R24.64+0x49], R171 ;  /* 0x000049ab1800b986 */ /* 0x000fe2000c101112 */
[C---:B------:R-:W-:Y:S01]  /*1dca0*/  ISETP.LT.OR P3, PT, R0.reuse, 0x51, !P2 ;  /* 0x000000510000780c */ /* 0x040fe20005761670 */
[----:B------:R-:W-:Y:S01]  /*1dcb0*/  FMUL R229, R229, UR20 ;  /* 0x00000014e5e57c20 */ /* 0x000fe20008400000 */
[----:B------:R-:W-:Y:S01]  /*1dcc0*/  F2FP.SATFINITE.E4M3.F32.PACK_AB_MERGE_C R227, RZ, R227, RZ ;  /* 0x000000e3ffe3723e */ /* 0x000fe200048070ff */
[----:B------:R0:W-:Y:S01]  /*1dcd0*/  @!P6 STG.E.U8 desc[UR18][R2.64+0x50], R5 ;  /* 0x000050050200e986 */ /* 0x0001e2000c101112 */
[----:B------:R-:W-:Y:S01]  /*1dce0*/  ISETP.LT.OR P6, PT, R0, 0x52, !P2 ;  /* 0x000000520000780c */ /* 0x000fe200057c1670 */
[----:B------:R-:W-:Y:S01]  /*1dcf0*/  FMUL R230, R230, UR20 ;  /* 0x00000014e6e67c20 */ /* 0x000fe20008400000 */
[----:B-1----:R-:W-:Y:S01]  /*1dd00*/  F2FP.SATFINITE.E4M3.F32.PACK_AB_MERGE_C R7, RZ, R174, RZ ;  /* 0x000000aeff07723e */ /* 0x002fe200048070ff */
[----:B------:R-:W-:Y:S01]  /*1dd10*/  @!P5 STG.E.U8 desc[UR18][R2.64+0x51], R173 ;  /* 0x000051ad0200d986 */ /* 0x000fe2000c101112 */
[----:B------:R-:W-:Y:S01]  /*1dd20*/  ISETP.LT.OR P5, PT, R0, 0x59, !P1 ;  /* 0x000000590000780c */ /* 0x000fe20004fa1670 */
[----:B------:R-:W-:Y:S01]  /*1dd30*/  FMUL R231, R231, UR20 ;  /* 0x00000014e7e77c20 */ /* 0x000fe20008400000 */
[----:B------:R-:W-:Y:S01]  /*1dd40*/  F2FP.SATFINITE.E4M3.F32.PACK_AB_MERGE_C R229, RZ, R229, RZ ;  /* 0x000000e5ffe5723e */ /* 0x000fe200048070ff */
[----:B------:R-:W-:Y:S01]  /*1dd50*/  FMUL R232, R232, UR20 ;  /* 0x00000014e8e87c20 */ /* 0x000fe20008400000 */
[----:B------:R-:W-:Y:S01]  /*1dd60*/  FMUL R233, R233, UR20 ;  /* 0x00000014e9e97c20 */ /* 0x000fe20008400000 */
[----:B------:R1:W-:Y:S01]  /*1dd70*/  @!P3 STG.E.U8 desc[UR18][R24.64+0x50], R7 ;  /* 0x000050071800b986 */ /* 0x0003e2000c101112 */
[----:B------:R-:W-:Y:S01]  /*1dd80*/  ISETP.LT.OR P3, PT, R0, 0x5a, !P1 ;  /* 0x0000005a0000780c */ /* 0x000fe20004f61670 */
        /* <DEDUP_REMOVED lines=9> */
[----:B------:R-:W-:Y:S01]  /*1de20*/  F2FP.SATFINITE.E4M3.F32.PACK_AB_MERGE_C R233, RZ, R233, RZ ;  /* 0x000000e9ffe9723e */ /* 0x000fe200048070ff */
[----:B----4-:R-:W-:Y:S01]  /*1de30*/  FMUL R4, R37, UR20 ;  /* 0x0000001425047c20 */ /* 0x010fe20008400000 */
[----:B-1----:R-:W-:Y:S01]  /*1de40*/  F2FP.SATFINITE.E4M3.F32.PACK_AB_MERGE_C R7, RZ, R178, RZ ;  /* 0x000000b2ff07723e */ /* 0x002fe200048070ff */
[----:B------:R-:W-:Y:S01]  /*1de50*/  @!P3 STG.E.U8 desc[UR18][R2.64+0x59], R177 ;  /* 0x000059b10200b986 */ /* 0x000fe2000c101112 */
[C---:B------:R-:W-:Y:S01]  /*1de60*/  ISETP.LT.OR P3, PT, R0.reuse, 0x61, !P1 ;  /* 0x000000610000780c */ /* 0x040fe20004f61670 */
[----:B------:R-:W-:Y:S01]  /*1de70*/  FMUL R237, R237, UR20 ;  /* 0x00000014eded7c20 */ /* 0x000fe20008400000 */
[----:B------:R-:W-:Y:S01]  /*1de80*/  F2FP.SATFINITE.E4M3.F32.PACK_AB_MERGE_C R235, RZ, R235, RZ ;  /* 0x000000ebffeb723e */ /* 0x000fe200048070ff */
[----:B------:R1:W-:Y:S01]  /*1de90*/  @!P6 STG.E.U8 desc[UR18][R24.64+0x58], R7 ;  /* 0x000058071800e986 */ /* 0x0003e2000c101112 */
[----:B------:R-:W-:-:S02]  /*1dea0*/  ISETP.LT.OR P6, PT, R0, 0x62, !P1 ;  /* 0x000000620000780c */ /* 0x000fc40004fc1670 */
[----:B0-----:R-:W-:Y:S01]  /*1deb0*/  F2FP.SATFINITE.E4M3.F32.PACK_AB_MERGE_C R5, RZ, R180, RZ ;  /* 0x000000b4ff05723e */ /* 0x001fe200048070ff */
[----:B------:R-:W-:Y:S01]  /*1dec0*/  @!P5 STG.E.U8 desc[UR18][R24.64+0x59], R179 ;  /* 0x000059b31800d986 */ /* 0x000fe2000c101112 */
[C---:B------:R-:W-:Y:S02]  /*1ded0*/  ISETP.LT.OR P5, PT, R0.reuse, 0x61, !P2 ;  /* 0x000000610000780c */ /* 0x040fe400057a1670 */
[----:B------:R-:W-:Y:S01]  /*1dee0*/  F2FP.SATFINITE.E4M3.F32.PACK_AB_MERGE_C R9, RZ, R236, RZ ;  /* 0x000000ecff09723e */ /* 0x000fe200048070ff */
[----:B------:R-:W4:Y:S04]  /*1def0*/  LDL.LU R37, [R1+0x21c] ;  /* 0x00021c0001257983 */ /* 0x000f280000300800 */
[----:B------:R0:W-:Y:S01]  /*1df00*/  @!P3 STG.E.U8 desc[UR18][R2.64+0x60], R5 ;  /* 0x000060050200b986 */ /* 0x0001e2000c101112 */
[----:B------:R-:W-:-:S02]  /*1df10*/  ISETP.LT.OR P3, PT, R0, 0x62, !P2 ;  /* 0x000000620000780c */ /* 0x000fc40005761670 */
[----:B-1----:R-:W-:Y:S01]  /*1df20*/  F2FP.SATFINITE.E4M3.F32.PACK_AB_MERGE_C R7, RZ, R182, RZ ;  /* 0x000000b6ff07723e */ /* 0x002fe200048070ff */
[----:B------:R-:W-:Y:S01]  /*1df30*/  @!P6 STG.E.U8 desc[UR18][R2.64+0x61], R181 ;  /* 0x000061b50200e986 */ /* 0x000fe2000c101112 */
[----:B------:R-:W-:-:S03]  /*1df40*/  ISETP.LT.OR P6, PT, R0, 0x69, !P1 ;  /* 0x000000690000780c */ /* 0x000fc60004fc1670 */
[----:B------:R1:W-:Y:S01]  /*1df50*/  @!P5 STG.E.U8 desc[UR18][R24.64+0x60], R7 ;  /* 0x000060071800d986 */ /* 0x0003e2000c101112 */
[----:B------:R-:W-:Y:S02]  /*1df60*/  ISETP.LT.OR P5, PT, R0, 0x6a, !P1 ;  /* 0x0000006a0000780c */ /* 0x000fe40004fa1670 */
[----:B0-----:R-:W-:-:S03]  /*1df70*/  F2FP.SATFINITE.E4M3.F32.PACK_AB_MERGE_C R5, RZ, R184, RZ ;  /* 0x000000b8ff05723e */ /* 0x001fc600048070ff */
[----:B------:R-:W-:Y:S01]  /*1df80*/  @!P3 STG.E.U8 desc[UR18][R24.64+0x61], R183 ;  /* 0x000061b71800b986 */ /* 0x000fe2000c101112 */
[----:B------:R-:W-:-:S03]  /*1df90*/  ISETP.LT.OR P3, PT, R0, 0x69, !P2 ;  /* 0x000000690000780c */ /* 0x000fc60005761670 */
[----:B------:R0:W-:Y:S01]  /*1dfa0*/  @!P6 STG.E.U8 desc[UR18][R2.64+0x68], R5 ;  /* 0x000068050200e986 */ /* 0x0001e2000c101112 */
[C---:B------:R-:W-:Y:S02]  /*1dfb0*/  ISETP.LT.OR P6, PT, R0.reuse, 0x6a, !P2 ;  /* 0x0000006a0000780c */ /* 0x040fe400057c1670 */
[----:B-1----:R-:W-:Y:S01]  /*1dfc0*/  F2FP.SATFINITE.E4M3.F32.PACK_AB_MERGE_C R7, RZ, R186, RZ ;  /* 0x000000baff07723e */ /* 0x002fe200048070ff */
[----:B------:R-:W-:Y:S01]  /*1dfd0*/  @!P5 STG.E.U8 desc[UR18][R2.64+0x69], R185 ;  /* 0x000069b90200d986 */ /* 0x000fe2000c101112 */
[----:B------:R-:W-:-:S05]  /*1dfe0*/  ISETP.LT.OR P5, PT, R0, 0x71, !P1 ;  /* 0x000000710000780c */ /* 0x000fca0004fa1670 */
[----:B------:R1:W-:Y:S01]  /*1dff0*/  @!P3 STG.E.U8 desc[UR18][R24.64+0x68], R7 ;  /* 0x000068071800b986 */ /* 0x0003e2000c101112 */
[C---:B------:R-:W-:Y:S02]  /*1e000*/  ISETP.LT.OR P3, PT, R0.reuse, 0x72, !P1 ;  /* 0x000000720000780c */ /* 0x040fe40004f61670 */
[----:B0-----:R-:W-:Y:S01]  /*1e010*/  F2FP.SATFINITE.E4M3.F32.PACK_AB_MERGE_C R5, RZ, R188, RZ ;  /* 0x000000bcff05723e */ /* 0x001fe200048070ff */
[----:B------:R-:W-:Y:S01]  /*1e020*/  @!P6 STG.E.U8 desc[UR18][R24.64+0x69], R187 ;  /* 0x000069bb1800e986 */ /* 0x000fe2000c101112 */
[----:B------:R-:W-:-:S03]  /*1e030*/  ISETP.LT.OR P6, PT, R0, 0x71, !P2 ;  /* 0x000000710000780c */ /* 0x000fc600057c1670 */
[----:B------:R0:W-:Y:S01]  /*1e040*/  @!P5 STG.E.U8 desc[UR18][R2.64+0x70], R5 ;  /* 0x000070050200d986 */ /* 0x0001e2000c101112 */
[----:B------:R-:W-:Y:S02]  /*1e050*/  ISETP.LT.OR P5, PT, R0, 0x72, !P2 ;  /* 0x000000720000780c */ /* 0x000fe400057a1670 */
[----:B-1----:R-:W-:-:S03]  /*1e060*/  F2FP.SATFINITE.E4M3.F32.PACK_AB_MERGE_C R7, RZ, R190, RZ ;  /* 0x000000beff07723e */ /* 0x002fc600048070ff */
[----:B------:R-:W-:Y:S01]  /*1e070*/  @!P3 STG.E.U8 desc[UR18][R2.64+0x71], R189 ;  /* 0x000071bd0200b986 */ /* 0x000fe2000c101112 */
[----:B------:R-:W-:-:S03]  /*1e080*/  ISETP.LT.OR P3, PT, R0, 0x79, !P1 ;  /* 0x000000790000780c */ /* 0x000fc60004f61670 */
[----:B------:R1:W-:Y:S01]  /*1e090*/  @!P6 STG.E.U8 desc[UR18][R24.64+0x70], R7 ;  /* 0x000070071800e986 */ /* 0x0003e2000c101112 */
[C---:B------:R-:W-:Y:S02]  /*1e0a0*/  ISETP.LT.OR P6, PT, R0.reuse, 0x7a, !P1 ;  /* 0x0000007a0000780c */ /* 0x040fe40004fc1670 */
[----:B0-----:R-:W-:Y:S01]  /*1e0b0*/  F2FP.SATFINITE.E4M3.F32.PACK_AB_MERGE_C R5, RZ, R192, RZ ;  /* 0x000000c0ff05723e */ /* 0x001fe200048070ff */
[----:B------:R-:W-:Y:S01]  /*1e0c0*/  @!P5 STG.E.U8 desc[UR18][R24.64+0x71], R191 ;  /* 0x000071bf1800d986 */ /* 0x000fe2000c101112 */
[----:B------:R-:W-:-:S05]  /*1e0d0*/  ISETP.LT.OR P5, PT, R0, 0x79, !P2 ;  /* 0x000000790000780c */ /* 0x000fca00057a1670 */
[----:B------:R0:W-:Y:S01]  /*1e0e0*/  @!P3 STG.E.U8 desc[UR18][R2.64+0x78], R5 ;  /* 0x000078050200b986 */ /* 0x0001e2000c101112 */
[C---:B------:R-:W-:Y:S02]  /*1e0f0*/  ISETP.LT.OR P3, PT, R0.reuse, 0x7a, !P2 ;  /* 0x0000007a0000780c */ /* 0x040fe40005761670 */
        /* <DEDUP_REMOVED lines=104> */
[----:B------:R-:W-:-:S03]  /*1e780*/  ISETP.LT.OR P3, PT, R0, 0xd2, !P1 ;  /* 0x000000d20000780c */ /* 0x000fc60004f61670 */
[----:B------:R-:W-:Y:S01]  /*1e790*/  @!P6 STG.E.U8 desc[UR18][R24.64+0xc9], R235 ;  /* 0x0000c9eb1800e986 */ /* 0x000fe2000c101112 */
[----:B------:R-:W-:Y:S01]  /*1e7a0*/  ISETP.LT.OR P6, PT, R0, 0xd1, !P2 ;  /* 0x000000d10000780c */ /* 0x000fe200057c1670 */
[----:B-----5:R-:W-:Y:S02]  /*1e7b0*/  FMUL R5, R36, UR20 ;  /* 0x0000001424057c20 */ /* 0x020fe40008400000 */
[----:B------:R-:W5:Y:S01]  /*1e7c0*/  LDL.LU R36, [R1+0x220] ;  /* 0x0002200001247983 */ /* 0x000f620000300800 */
[----:B0-----:R-:W-:Y:S01]  /*1e7d0*/  F2FP.SATFINITE.E4M3.F32.PACK_AB_MERGE_C R7, RZ, R4, RZ ;  /* 0x00000004ff07723e */ /* 0x001fe200048070ff */
[----:B--2---:R-:W-:Y:S02]  /*1e7e0*/  FMUL R4, R35, UR20 ;  /* 0x0000001423047c20 */ /* 0x004fe40008400000 */
[----:B------:R0:W-:Y:S01]  /*1e7f0*/  @!P5 STG.E.U8 desc[UR18][R2.64+0xd0], R9 ;  /* 0x0000d0090200d986 */ /* 0x0001e2000c101112 */
[----:B------:R-:W-:Y:S02]  /*1e800*/  F2FP.SATFINITE.E4M3.F32.PACK_AB_MERGE_C R237, RZ, R237, RZ ;  /* 0x000000edffed723e */ /* 0x000fe400048070ff */
[----:B------:R-:W-:Y:S01]  /*1e810*/  F2FP.SATFINITE.E4M3.F32.PACK_AB_MERGE_C R11, RZ, R5, RZ ;  /* 0x00000005ff0b723e */ /* 0x000fe200048070ff */
[----:B------:R-:W2:Y:S01]  /*1e820*/  LDL.LU R35, [R1+0x224] ;  /* 0x0002240001237983 */ /* 0x000ea20000300800 */
[----:B---3--:R-:W-:-:S03]  /*1e830*/  FMUL R5, R34, UR20 ;  /* 0x0000001422057c20 */ /* 0x008fc60008400000 */
[----:B------:R-:W3:Y:S01]  /*1e840*/  LDL.LU R34, [R1+0x228] ;  /* 0x0002280001227983 */ /* 0x000ee20000300800 */
[----:B0-----:R-:W-:Y:S01]  /*1e850*/  F2FP.SATFINITE.E4M3.F32.PACK_AB_MERGE_C R9, RZ, R4, RZ ;  /* 0x00000004ff09723e */ /* 0x001fe200048070ff */
[----:B------:R-:W-:Y:S02]  /*1e860*/  FMUL R4, R33, UR20 ;  /* 0x0000001421047c20 */ /* 0x000fe40008400000 */
[----:B------:R-:W-:Y:S01]  /*1e870*/  @!P3 STG.E.U8 desc[UR18][R2.64+0xd1], R237 ;  /* 0x0000d1ed0200b986 */ /* 0x000fe2000c101112 */
[----:B------:R-:W-:-:S03]  /*1e880*/  F2FP.SATFINITE.E4M3.F32.PACK_AB_MERGE_C R13, RZ, R5, RZ ;  /* 0x00000005ff0d723e */ /* 0x000fc600048070ff */
[----:B------:R0:W-:Y:S01]  /*1e890*/  @!P6 STG.E.U8 desc[UR18][R24.64+0xd0], R7 ;  /* 0x0000d0071800e986 */ /* 0x0001e2000c101112 */
[----:B------:R-:W-:-:S03]  /*1e8a0*/  FMUL R5, R30, UR20 ;  /* 0x000000141e057c20 */ /* 0x000fc60008400000 */
[----:B------:R-:W3:Y:S01]  /*1e8b0*/  LDL.LU R33, [R1+0x22c] ;  /* 0x00022c0001217983 */ /* 0x000ee20000300800 */
[----:B0-----:R-:W-:Y:S01]  /*1e8c0*/  F2FP.SATFINITE.E4M3.F32.PACK_AB_MERGE_C R7, RZ, R4, RZ ;  /* 0x00000004ff07723e */ /* 0x001fe200048070ff */
[----:B------:R-:W-:Y:S02]  /*1e8d0*/  FMUL R4, R31, UR20 ;  /* 0x000000141f047c20 */ /* 0x000fe40008400000 */
[----:B------:R-:W3:Y:S04]  /*1e8e0*/  LDL.LU R31, [R1+0x230] ;  /* 0x00023000011f7983 */ /* 0x000ee80000300800 */
[----:B------:R-:W3:Y:S01]  /*1e8f0*/  LDL.LU R30, [R1+0x234] ;  /* 0x00023400011e7983 */ /* 0x000ee20000300800 */
[C---:B------:R-:W-:Y:S02]  /*1e900*/  ISETP.LT.OR P5, PT, R0.reuse, 0xd2, !P2 ;  /* 0x000000d20000780c */ /* 0x040fe400057a1670 */
[C---:B------:R-:W-:Y:S01]  /*1e910*/  ISETP.LT.OR P3, PT, R0.reuse, 0xd9, !P1 ;  /* 0x000000d90000780c */ /* 0x040fe20004f61670 */
[----:B----4-:R-:W-:Y:S01]  /*1e920*/  FMUL R6, R37, UR20 ;  /* 0x0000001425067c20 */ /* 0x010fe20008400000 */
[C---:B------:R-:W-:Y:S01]  /*1e930*/  ISETP.LT.OR P6, PT, R0.reuse, 0xda, !P1 ;  /* 0x000000da0000780c */ /* 0x040fe20004fc1670 */
[----:B------:R-:W4:Y:S04]  /*1e940*/  LDL.LU R38, [R1+0x238] ;  /* 0x0002380001267983 */ /* 0x000f280000300800 */
[----:B------:R-:W4:Y:S04]  /*1e950*/  LDL.LU R37, [R1+0x23c] ;  /* 0x00023c0001257983 */ /* 0x000f280000300800 */
[----:B------:R0:W-:Y:S01]  /*1e960*/  @!P5 STG.E.U8 desc[UR18][R24.64+0xd1], R11 ;  /* 0x0000d10b1800d986 */ /* 0x0001e2000c101112 */
[----:B------:R-:W-:-:S03]  /*1e970*/  ISETP.LT.OR P5, PT, R0, 0xd9, !P2 ;  /* 0x000000d90000780c */ /* 0x000fc600057a1670 */
[----:B------:R1:W-:Y:S01]  /*1e980*/  @!P3 STG.E.U8 desc[UR18][R2.64+0xd8], R9 ;  /* 0x0000d8090200b986 */ /* 0x0003e2000c101112 */
[----:B------:R-:W-:-:S03]  /*1e990*/  ISETP.LT.OR P3, PT, R0, 0xda, !P2 ;  /* 0x000000da0000780c */ /* 0x000fc60005761670 */
[----:B------:R1:W-:Y:S01]  /*1e9a0*/  @!P6 STG.E.U8 desc[UR18][R2.64+0xd9], R13 ;  /* 0x0000d90d0200e986 */ /* 0x0003e2000c101112 */
[----:B------:R-:W-:Y:S02]  /*1e9b0*/  ISETP.LT.OR P6, PT, R0, 0xe1, !P1 ;  /* 0x000000e10000780c */ /* 0x000fe40004fc1670 */
[----:B0-----:R-:W-:-:S03]  /*1e9c0*/  F2FP.SATFINITE.E4M3.F32.PACK_AB_MERGE_C R11, RZ, R4, RZ ;  /* 0x00000004ff0b723e */ /* 0x001fc600048070ff */
[----:B------:R0:W-:Y:S01]  /*1e9d0*/  @!P5 STG.E.U8 desc[UR18][R24.64+0xd8], R7 ;  /* 0x0000d8071800d986 */ /* 0x0001e2000c101112 */
[----:B-1----:R-:W-:-:S03]  /*1e9e0*/  F2FP.SATFINITE.E4M3.F32.PACK_AB_MERGE_C R9, RZ, R5, RZ ;  /* 0x00000005ff09723e */ /* 0x002fc600048070ff */
[----:B------:R-:W-:Y:S04]  /*1e9f0*/  @!P3 STG.E.U8 desc[UR18][R24.64+0xd9], R11 ;  /* 0x0000d90b1800b986 */ /* 0x000fe8000c101112 */
[----:B------:R1:W-:Y:S01]  /*1ea00*/  @!P6 STG.E.U8 desc[UR18][R2.64+0xe0], R9 ;  /* 0x0000e0090200e986 */ /* 0x0003e2000c101112 */
[----:B------:R-:W-:Y:S01]  /*1ea10*/  F2FP.SATFINITE.E4M3.F32.PACK_AB_MERGE_C R13, RZ, R6, RZ ;  /* 0x00000006ff0d723e */ /* 0x000fe200048070ff */
[----:B-----5:R-:W-:Y:S02]  /*1ea20*/  FMUL R4, R36, UR20 ;  /* 0x0000001424047c20 */ /* 0x020fe40008400000 */
[----:B------:R-:W5:Y:S03]  /*1ea30*/  LDL.LU R36, [R1+0x240] ;  /* 0x0002400001247983 */ /* 0x000f660000300800 */
[----:B0-----:R-:W-:Y:S01]  /*1ea40*/  F2FP.SATFINITE.E4M3.F32.PACK_AB_MERGE_C R7, RZ, R4, RZ ;  /* 0x00000004ff07723e */ /* 0x001fe200048070ff */
[----:B--2---:R-:W-:-:S02]  /*1ea50*/  FMUL R5, R35, UR20 ;  /* 0x0000001423057c20 */ /* 0x004fc40008400000 */
[----:B------:R-:W2:Y:S01]  /*1ea60*/  LDL.LU R35, [R1+0x244] ;  /* 0x0002440001237983 */ /* 0x000ea20000300800 */
[----:B---3--:R-:W-:-:S03]  /*1ea70*/  FMUL R4, R34, UR20 ;  /* 0x0000001422047c20 */ /* 0x008fc60008400000 */
[----:B------:R-:W3:Y:S01]  /*1ea80*/  LDL.LU R34, [R1+0x248] ;  /* 0x0002480001227983 */ /* 0x000ee20000300800 */
[----:B------:R-:W-:Y:S02]  /*1ea90*/  F2FP.SATFINITE.E4M3.F32.PACK_AB_MERGE_C R15, RZ, R5, RZ ;  /* 0x00000005ff0f723e */ /* 0x000fe400048070ff */
[----:B-1----:R-:W-:Y:S01]  /*1eaa0*/  F2FP.SATFINITE.E4M3.F32.PACK_AB_MERGE_C R9, RZ, R4, RZ ;  /* 0x00000004ff09723e */ /* 0x002fe200048070ff */
[----:B------:R-:W-:Y:S02]  /*1eab0*/  FMUL R4, R33, UR20 ;  /* 0x0000001421047c20 */ /* 0x000fe40008400000 */
[----:B------:R-:W3:Y:S01]  /*1eac0*/  LDL.LU R33, [R1+0x24c] ;  /* 0x00024c0001217983 */ /* 0x000ee20000300800 */
[----:B------:R-:W-:-:S03]  /*1ead0*/  FMUL R5, R31, UR20 ;  /* 0x000000141f057c20 */ /* 0x000fc60008400000 */
[----:B------:R-:W3:Y:S01]  /*1eae0*/  LDL.LU R31, [R1+0x250] ;  /* 0x00025000011f7983 */ /* 0x000ee20000300800 */
[----:B------:R-:W-:-:S03]  /*1eaf0*/  FMUL R6, R30, UR20 ;  /* 0x000000141e067c20 */ /* 0x000fc60008400000 */
[----:B------:R-:W3:Y:S01]  /*1eb00*/  LDL.LU R30, [R1+0x254] ;  /* 0x00025400011e7983 */ /* 0x000ee20000300800 */
[C---:B------:R-:W-:Y:S02]  /*1eb10*/  ISETP.LT.OR P5, PT, R0.reuse, 0xe2, !P1 ;  /* 0x000000e20000780c */ /* 0x040fe40004fa1670 */
[C---:B------:R-:W-:Y:S02]  /*1eb20*/  ISETP.LT.OR P3, PT, R0.reuse, 0xe1, !P2 ;  /* 0x000000e10000780c */ /* 0x040fe40005761670 */
[----:B------:R-:W-:-:S09]  /*1eb30*/  ISETP.LT.OR P6, PT, R0, 0xe2, !P2 ;  /* 0x000000e20000780c */ /* 0x000fd200057c1670 */
[----:B------:R-:W-:Y:S01]  /*1eb40*/  @!P5 STG.E.U8 desc[UR18][R2.64+0xe1], R13 ;  /* 0x0000e10d0200d986 */ /* 0x000fe2000c101112 */
[----:B------:R-:W-:-:S03]  /*1eb50*/  ISETP.LT.OR P5, PT, R0, 0xe9, !P1 ;  /* 0x000000e90000780c */ /* 0x000fc60004fa1670 */
[----:B------:R0:W-:Y:S01]  /*1eb60*/  @!P3 STG.E.U8 desc[UR18][R24.64+0xe0], R7 ;  /* 0x0000e0071800b986 */ /* 0x0001e2000c101112 */
[----:B------:R-:W-:-:S03]  /*1eb70*/  ISETP.LT.OR P3, PT, R0, 0xea, !P1 ;  /* 0x000000ea0000780c */ /* 0x000fc60004f61670 */
[----:B------:R1:W-:Y:S01]  /*1eb80*/  @!P6 STG.E.U8 desc[UR18][R24.64+0xe1], R15 ;  /* 0x0000e10f1800e986 */ /* 0x0003e2000c101112 */
[----:B------:R-:W-:Y:S02]  /*1eb90*/  ISETP.LT.OR P6, PT, R0, 0xe9, !P2 ;  /* 0x000000e90000780c */ /* 0x000fe400057c1670 */
[----:B------:R-:W-:Y:S01]  /*1eba0*/  F2FP.SATFINITE.E4M3.F32.PACK_AB_MERGE_C R11, RZ, R4, RZ ;  /* 0x00000004ff0b723e */ /* 0x000fe200048070ff */
[----:B----4-:R-:W-:Y:S02]  /*1ebb0*/  FMUL R4, R38, UR20 ;  /* 0x0000001426047c20 */ /* 0x010fe40008400000 */
[----:B------:R4:W-:Y:S01]  /*1ebc0*/  @!P5 STG.E.U8 desc[UR18][R2.64+0xe8], R9 ;  /* 0x0000e8090200d986 */ /* 0x0009e2000c101112 */
[----:B------:R-:W-:Y:S02]  /*1ebd0*/  ISETP.LT.OR P5, PT, R0, 0xea, !P2 ;  /* 0x000000ea0000780c */ /* 0x000fe400057a1670 */
[----:B0-----:R-:W-:Y:S01]  /*1ebe0*/  F2FP.SATFINITE.E4M3.F32.PACK_AB_MERGE_C R7, RZ, R5, RZ ;  /* 0x00000005ff07723e */ /* 0x001fe200048070ff */
[----:B------:R-:W-:Y:S01]  /*1ebf0*/  FMUL R5, R37, UR20 ;  /* 0x0000001425057c20 */ /* 0x000fe20008400000 */
[----:B------:R-:W-:-:S04]  /*1ec00*/  F2FP.SATFINITE.E4M3.F32.PACK_AB_MERGE_C R13, RZ, R6, RZ ;  /* 0x00000006ff0d723e */ /* 0x000fc800048070ff */
[----:B-1----:R-:W-:Y:S02]  /*1ec10*/  F2FP.SATFINITE.E4M3.F32.PACK_AB_MERGE_C R15, RZ, R5, RZ ;  /* 0x00000005ff0f723e */ /* 0x002fe400048070ff */
[----:B----4-:R-:W-:Y:S01]  /*1ec20*/  F2FP.SATFINITE.E4M3.F32.PACK_AB_MERGE_C R9, RZ, R4, RZ ;  /* 0x00000004ff09723e */ /* 0x010fe200048070ff */
[----:B------:R-:W-:Y:S04]  /*1ec30*/  @!P3 STG.E.U8 desc[UR18][R2.64+0xe9], R11 ;  /* 0x0000e90b0200b986 */ /* 0x000fe8000c101112 */
[----:B------:R0:W-:Y:S04]  /*1ec40*/  @!P6 STG.E.U8 desc[UR18][R24.64+0xe8], R7 ;  /* 0x0000e8071800e986 */ /* 0x0001e8000c101112 */
[----:B------:R1:W-:Y:S01]  /*1ec50*/  @!P5 STG.E.U8 desc[UR18][R24.64+0xe9], R13 ;  /* 0x0000e90d1800d986 */ /* 0x0003e2000c101112 */
[----:B-----5:R-:W-:-:S05]  /*1ec60*/  FMUL R4, R36, UR20 ;  /* 0x0000001424047c20 */ /* 0x020fca0008400000 */
[----:B0-----:R-:W-:Y:S01]  /*1ec70*/  F2FP.SATFINITE.E4M3.F32.PACK_AB_MERGE_C R7, RZ, R4, RZ ;  /* 0x00000004ff07723e */ /* 0x001fe200048070ff */
[----:B--2---:R-:W-:Y:S02]  /*1ec80*/  FMUL R5, R35, UR20 ;  /* 0x0000001423057c20 */ /* 0x004fe40008400000 */
[----:B------:R-:W2:Y:S01]  /*1ec90*/  LDL.LU R35, [R1+0x258] ;  /* 0x0002580001237983 */ /* 0x000ea20000300800 */
[----:B---3--:R-:W-:-:S03]  /*1eca0*/  FMUL R6, R34, UR20 ;  /* 0x0000001422067c20 */ /* 0x008fc60008400000 */
[----:B------:R-:W3:Y:S01]  /*1ecb0*/  LDL.LU R37, [R1+0x25c] ;  /* 0x00025c0001257983 */ /* 0x000ee20000300800 */
[----:B------:R-:W-:-:S03]  /*1ecc0*/  F2FP.SATFINITE.E4M3.F32.PACK_AB_MERGE_C R11, RZ, R5, RZ ;  /* 0x00000005ff0b723e */ /* 0x000fc600048070ff */
[----:B------:R-:W4:Y:S01]  /*1ecd0*/  LDL.LU R34, [R1+0x260] ;  /* 0x0002600001227983 */ /* 0x000f220000300800 */
[----:B-1----:R-:W-:Y:S01]  /*1ece0*/  F2FP.SATFINITE.E4M3.F32.PACK_AB_MERGE_C R13, RZ, R6, RZ ;  /* 0x00000006ff0d723e */ /* 0x002fe200048070ff */
[----:B------:R-:W-:Y:S02]  /*1ecf0*/  FMUL R4, R33, UR20 ;  /* 0x0000001421047c20 */ /* 0x000fe40008400000 */
[----:B------:R-:W5:Y:S01]  /*1ed00*/  LDL.LU R33, [R1+0x264] ;  /* 0x0002640001217983 */ /* 0x000f620000300800 */
[----:B------:R-:W-:-:S03]  /*1ed10*/  FMUL R5, R31, UR20 ;  /* 0x000000141f057c20 */ /* 0x000fc60008400000 */
[----:B------:R-:W5:Y:S01]  /*1ed20*/  LDL.LU R31, [R1+0x268] ;  /* 0x00026800011f7983 */ /* 0x000f620000300800 */
[----:B------:R-:W-:-:S03]  /*1ed30*/  FMUL R6, R30, UR20 ;  /* 0x000000141e067c20 */ /* 0x000fc60008400000 */
[----:B------:R-:W5:Y:S01]  /*1ed40*/  LDL.LU R30, [R1+0x26c] ;  /* 0x00026c00011e7983 */ /* 0x000f620000300800 */
[C---:B------:R-:W-:Y:S02]  /*1ed50*/  ISETP.LT.OR P3, PT, R0.reuse, 0xf1, !P1 ;  /* 0x000000f10000780c */ /* 0x040fe40004f61670 */
[C---:B------:R-:W-:Y:S01]  /*1ed60*/  ISETP.LT.OR P6, PT, R0.reuse, 0xf2, !P1 ;  /* 0x000000f20000780c */ /* 0x040fe20004fc1670 */
[----:B------:R-:W5:Y:S01]  /*1ed70*/  LDL.LU R36, [R1+0x270] ;  /* 0x0002700001247983 */ /* 0x000f620000300800 */
[----:B------:R-:W-:-:S09]  /*1ed80*/  ISETP.LT.OR P5, PT, R0, 0xf1, !P2 ;  /* 0x000000f10000780c */ /* 0x000fd200057a1670 */
[----:B------:R0:W-:Y:S01]  /*1ed90*/  @!P3 STG.E.U8 desc[UR18][R2.64+0xf0], R9 ;  /* 0x0000f0090200b986 */ /* 0x0001e2000c101112 */
[----:B------:R-:W-:-:S03]  /*1eda0*/  ISETP.LT.OR P3, PT, R0, 0xf2, !P2 ;  /* 0x000000f20000780c */ /* 0x000fc60005761670 */
[----:B------:R1:W-:Y:S01]  /*1edb0*/  @!P6 STG.E.U8 desc[UR18][R2.64+0xf1], R15 ;  /* 0x0000f10f0200e986 */ /* 0x0003e2000c101112 */
[C---:B------:R-:W-:Y:S02]  /*1edc0*/  ISETP.LT.OR P6, PT, R0.reuse, 0xf9, !P1 ;  /* 0x000000f90000780c */ /* 0x040fe40004fc1670 */
[----:B------:R-:W-:Y:S01]  /*1edd0*/  ISETP.LT.OR P1, PT, R0, 0xfa, !P1 ;  /* 0x000000fa0000780c */ /* 0x000fe20004f21670 */
[----:B------:R1:W-:Y:S01]  /*1ede0*/  @!P5 STG.E.U8 desc[UR18][R24.64+0xf0], R7 ;  /* 0x0000f0071800d986 */ /* 0x0003e2000c101112 */
[----:B0-----:R-:W-:Y:S02]  /*1edf0*/  F2FP.SATFINITE.E4M3.F32.PACK_AB_MERGE_C R9, RZ, R5, RZ ;  /* 0x00000005ff09723e */ /* 0x001fe400048070ff */
[----:B-1----:R-:W-:Y:S02]  /*1ee00*/  F2FP.SATFINITE.E4M3.F32.PACK_AB_MERGE_C R15, RZ, R6, RZ ;  /* 0x00000006ff0f723e */ /* 0x002fe400048070ff */
[----:B------:R-:W-:Y:S01]  /*1ee10*/  F2FP.SATFINITE.E4M3.F32.PACK_AB_MERGE_C R7, RZ, R4, RZ ;  /* 0x00000004ff07723e */ /* 0x000fe200048070ff */
[----:B------:R0:W-:Y:S04]  /*1ee20*/  @!P3 STG.E.U8 desc[UR18][R24.64+0xf1], R11 ;  /* 0x0000f10b1800b986 */ /* 0x0001e8000c101112 */
[----:B------:R-:W-:Y:S04]  /*1ee30*/  @!P6 STG.E.U8 desc[UR18][R2.64+0xf8], R13 ;  /* 0x0000f80d0200e986 */ /* 0x000fe8000c101112 */
[----:B------:R5:W-:Y:S01]  /*1ee40*/  @!P1 STG.E.U8 desc[UR18][R2.64+0xf9], R7 ;  /* 0x0000f90702009986 */ /* 0x000be2000c101112 */
[----:B--2---:R-:W-:-:S03]  /*1ee50*/  FMUL R4, R35, UR20 ;  /* 0x0000001423047c20 */ /* 0x004fc60008400000 */
[----:B------:R-:W2:Y:S01]  /*1ee60*/  LDL.LU R35, [R1+0x274] ;  /* 0x0002740001237983 */ /* 0x000ea20000300800 */
[----:B---3--:R-:W-:-:S03]  /*1ee70*/  FMUL R5, R37, UR20 ;  /* 0x0000001425057c20 */ /* 0x008fc60008400000 */
[----:B------:R-:W3:Y:S01]  /*1ee80*/  LDL.LU R37, [R1+0x278] ;  /* 0x0002780001257983 */ /* 0x000ee20000300800 */
[----:B----4-:R-:W-:-:S03]  /*1ee90*/  FMUL R6, R34, UR20 ;  /* 0x0000001422067c20 */ /* 0x010fc60008400000 */
[----:B------:R-:W4:Y:S01]  /*1eea0*/  LDL.LU R34, [R1+0x27c] ;  /* 0x00027c0001227983 */ /* 0x000f220000300800 */
[----:B0-----:R-:W-:Y:S01]  /*1eeb0*/  F2FP.SATFINITE.E4M3.F32.PACK_AB_MERGE_C R11, RZ, R4, RZ ;  /* 0x00000004ff0b723e */ /* 0x001fe200048070ff */
[----:B-----5:R-:W-:Y:S02]  /*1eec0*/  FMUL R2, R33, UR20 ;  /* 0x0000001421027c20 */ /* 0x020fe40008400000 */
[----:B------:R-:W5:Y:S01]  /*1eed0*/  LDL.LU R33, [R1+0x280] ;  /* 0x0002800001217983 */ /* 0x000f620000300800 */
[----:B------:R-:W-:-:S03]  /*1eee0*/  FMUL R3, R31, UR20 ;  /* 0x000000141f037c20 */ /* 0x000fc60008400000 */
[----:B------:R-:W5:Y:S01]  /*1eef0*/  LDL.LU R31, [R1+0x284] ;  /* 0x00028400011f7983 */ /* 0x000f620000300800 */
[----:B------:R-:W-:-:S03]  /*1ef00*/  FMUL R4, R30, UR20 ;  /* 0x000000141e047c20 */ /* 0x000fc60008400000 */
[----:B------:R-:W5:Y:S01]  /*1ef10*/  LDL.LU R30, [R1+0x288] ;  /* 0x00028800011e7983 */ /* 0x000f620000300800 */
[C---:B------:R-:W-:Y:S02]  /*1ef20*/  ISETP.LT.OR P5, PT, R0.reuse, 0xf9, !P2 ;  /* 0x000000f90000780c */ /* 0x040fe400057a1670 */
[----:B------:R-:W-:Y:S02]  /*1ef30*/  ISETP.LT.OR P2, PT, R0, 0xfa, !P2 ;  /* 0x000000fa0000780c */ /* 0x000fe40005741670 */
[C---:B------:R-:W-:Y:S02]  /*1ef40*/  ISETP.GE.AND P6, PT, R32.reuse, 0x81, PT ;  /* 0x000000812000780c */ /* 0x040fe40003fc6270 */
[----:B------:R-:W-:Y:S02]  /*1ef50*/  ISETP.GE.AND P3, PT, R32, 0x89, PT ;  /* 0x000000892000780c */ /* 0x000fe40003f66270 */
[----:B------:R-:W-:-:S05]  /*1ef60*/  ISETP.LT.OR P1, PT, R0, 0x1, !P6 ;  /* 0x000000010000780c */ /* 0x000fca0007721670 */
[----:B------:R0:W-:Y:S01]  /*1ef70*/  @!P5 STG.E.U8 desc[UR18][R24.64+0xf8], R9 ;  /* 0x0000f8091800d986 */ /* 0x0001e2000c101112 */
[----:B------:R-:W-:-:S03]  /*1ef80*/  ISETP.LT.OR P5, PT, R0, 0x1, !P3 ;  /* 0x000000010000780c */ /* 0x000fc60005fa1670 */
[----:B------:R-:W-:Y:S01]  /*1ef90*/  @!P2 STG.E.U8 desc[UR18][R24.64+0xf9], R15 ;  /* 0x0000f90f1800a986 */ /* 0x000fe2000c101112 */
[C---:B------:R-:W-:Y:S02]  /*1efa0*/  ISETP.LT.OR P2, PT, R0.reuse, 0x2, !P6 ;  /* 0x000000020000780c */ /* 0x040fe40007741670 */
[----:B------:R-:W-:Y:S02]  /*1efb0*/  F2FP.SATFINITE.E4M3.F32.PACK_AB_MERGE_C R5, RZ, R5, RZ ;  /* 0x00000005ff05723e */ /* 0x000fe400048070ff */
[----:B------:R-:W-:Y:S01]  /*1efc0*/  F2FP.SATFINITE.E4M3.F32.PACK_AB_MERGE_C R7, RZ, R6, RZ ;  /* 0x00000006ff07723e */ /* 0x000fe200048070ff */
[----:B------:R1:W-:Y:S01]  /*1efd0*/  @!P1 STG.E.U8 desc[UR18][R28.64], R11 ;  /* 0x0000000b1c009986 */ /* 0x0003e2000c101112 */
[----:B------:R-:W-:Y:S02]  /*1efe0*/  ISETP.LT.OR P1, PT, R0, 0x2, !P3 ;  /* 0x000000020000780c */ /* 0x000fe40005f21670 */
[----:B0-----:R-:W-:Y:S01]  /*1eff0*/  F2FP.SATFINITE.E4M3.F32.PACK_AB_MERGE_C R9, RZ, R2, RZ ;  /* 0x00000002ff09723e */ /* 0x001fe200048070ff */
[----:B------:R-:W-:-:S02]  /*1f000*/  FMUL R2, R36, UR20 ;  /* 0x0000001424027c20 */ /* 0x000fc40008400000 */
[----:B------:R-:W5:Y:S04]  /*1f010*/  LDL.LU R36, [R1+0x28c] ;  /* 0x00028c0001247983 */ /* 0x000f680000300800 */
[----:B------:R0:W-:Y:S04]  /*1f020*/  @!P2 STG.E.U8 desc[UR18][R28.64+0x1], R5 ;  /* 0x000001051c00a986 */ /* 0x0001e8000c101112 */
[----:B------:R4:W-:Y:S01]  /*1f030*/  @!P5 STG.E.U8 desc[UR18][R26.64], R7 ;  /* 0x000000071a00d986 */ /* 0x0009e2000c101112 */
[----:B------:R-:W-:Y:S02]  /*1f040*/  ISETP.LT.OR P5, PT, R0, 0xa, !P6 ;  /* 0x0000000a0000780c */ /* 0x000fe400077a1670 */
[----:B------:R-:W-:-:S02]  /*1f050*/  F2FP.SATFINITE.E4M3.F32.PACK_AB_MERGE_C R13, RZ, R3, RZ ;  /* 0x00000003ff0d723e */ /* 0x000fc400048070ff */
[----:B-1----:R-:W-:Y:S02]  /*1f060*/  F2FP.SATFINITE.E4M3.F32.PACK_AB_MERGE_C R11, RZ, R4, RZ ;  /* 0x00000004ff0b723e */ /* 0x002fe400048070ff */
[----:B0-----:R-:W-:Y:S01]  /*1f070*/  F2FP.SATFINITE.E4M3.F32.PACK_AB_MERGE_C R5, RZ, R2, RZ ;  /* 0x00000002ff05723e */ /* 0x001fe200048070ff */
[----:B------:R0:W-:Y:S06]  /*1f080*/  @!P1 STG.E.U8 desc[UR18][R26.64+0x1], R9 ;  /* 0x000001091a009986 */ /* 0x0001ec000c101112 */
[----:B------:R1:W-:Y:S01]  /*1f090*/  @!P5 STG.E.U8 desc[UR18][R28.64+0x9], R11 ;  /* 0x0000090b1c00d986 */ /* 0x0003e2000c101112 */
[----:B--2---:R-:W-:-:S03]  /*1f0a0*/  FMUL R3, R35, UR20 ;  /* 0x0000001423037c20 */ /* 0x004fc60008400000 */
[----:B------:R-:W2:Y:S01]  /*1f0b0*/  LDL.LU R35, [R1+0x290] ;  /* 0x0002900001237983 */ /* 0x000ea20000300800 */
[----:B---3--:R-:W-:-:S03]  /*1f0c0*/  FMUL R4, R37, UR20 ;  /* 0x0000001425047c20 */ /* 0x008fc60008400000 */
[----:B------:R-:W3:Y:S01]  /*1f0d0*/  LDL.LU R37, [R1+0x294] ;  /* 0x0002940001257983 */ /* 0x000ee20000300800 */
[----:B----4-:R-:W-:-:S03]  /*1f0e0*/  FMUL R2, R34, UR20 ;  /* 0x0000001422027c20 */ /* 0x010fc60008400000 */
[----:B------:R-:W4:Y:S01]  /*1f0f0*/  LDL.LU R34, [R1+0x298] ;  /* 0x0002980001227983 */ /* 0x000f220000300800 */
[----:B------:R-:W-:Y:S02]  /*1f100*/  F2FP.SATFINITE.E4M3.F32.PACK_AB_MERGE_C R7, RZ, R3, RZ ;  /* 0x00000003ff07723e */ /* 0x000fe400048070ff */
[----:B0-----:R-:W-:Y:S02]  /*1f110*/  F2FP.SATFINITE.E4M3.F32.PACK_AB_MERGE_C R9, RZ, R4, RZ ;  /* 0x00000004ff09723e */ /* 0x001fe400048070ff */
[----:B-1----:R-:W-:Y:S01]  /*1f120*/  F2FP.SATFINITE.E4M3.F32.PACK_AB_MERGE_C R11, RZ, R2, RZ ;  /* 0x00000002ff0b723e */ /* 0x002fe200048070ff */
[----:B-----5:R-:W-:Y:S02]  /*1f130*/  FMUL R3, R33, UR20 ;  /* 0x0000001421037c20 */ /* 0x020fe40008400000 */
[----:B------:R-:W5:Y:S01]  /*1f140*/  LDL.LU R33, [R1+0x29c] ;  /* 0x00029c0001217983 */ /* 0x000f620000300800 */
[----:B------:R-:W-:-:S03]  /*1f150*/  FMUL R4, R31, UR20 ;  /* 0x000000141f047c20 */ /* 0x000fc60008400000 */
[----:B------:R-:W5:Y:S01]  /*1f160*/  LDL.LU R31, [R1+0x2a0] ;  /* 0x0002a000011f7983 */ /* 0x000f620000300800 */
[----:B------:R-:W-:-:S03]  /*1f170*/  FMUL R2, R30, UR20 ;  /* 0x000000141e027c20 */ /* 0x000fc60008400000 */
[----:B------:R-:W5:Y:S01]  /*1f180*/  LDL.LU R30, [R1+0x2a4] ;  /* 0x0002a400011e7983 */ /* 0x000f620000300800 */
[C---:B------:R-:W-:Y:S02]  /*1f190*/  ISETP.LT.OR P2, PT, R0.reuse, 0x9, !P6 ;  /* 0x000000090000780c */ /* 0x040fe40007741670 */
[C---:B------:R-:W-:Y:S02]  /*1f1a0*/  ISETP.LT.OR P1, PT, R0.reuse, 0x9, !P3 ;  /* 0x000000090000780c */ /* 0x040fe40005f21670 */
[----:B------:R-:W-:-:S09]  /*1f1b0*/  ISETP.LT.OR P5, PT, R0, 0x11, !P6 ;  /* 0x000000110000780c */ /* 0x000fd200077a1670 */
[----:B------:R0:W-:Y:S01]  /*1f1c0*/  @!P2 STG.E.U8 desc[UR18][R28.64+0x8], R13 ;  /* 0x0000080d1c00a986 */ /* 0x0001e2000c101112 */
[----:B------:R-:W-:-:S03]  /*1f1d0*/  ISETP.LT.OR P2, PT, R0, 0xa, !P3 ;  /* 0x0000000a0000780c */ /* 0x000fc60005f41670 */
[----:B------:R1:W-:Y:S01]  /*1f1e0*/  @!P1 STG.E.U8 desc[UR18][R26.64+0x8], R5 ;  /* 0x000008051a009986 */ /* 0x0003e2000c101112 */
[----:B------:R-:W-:Y:S02]  /*1f1f0*/  ISETP.LT.OR P1, PT, R0, 0x11, !P3 ;  /* 0x000000110000780c */ /* 0x000fe40005f21670 */
[----:B0-----:R-:W-:-:S07]  /*1f200*/  F2FP.SATFINITE.E4M3.F32.PACK_AB_MERGE_C R13, RZ, R3, RZ ;  /* 0x00000003ff0d723e */ /* 0x001fce00048070ff */
[----:B------:R0:W-:Y:S01]  /*1f210*/  @!P2 STG.E.U8 desc[UR18][R26.64+0x9], R7 ;  /* 0x000009071a00a986 */ /* 0x0001e2000c101112 */
[----:B------:R-:W-:Y:S01]  /*1f220*/  ISETP.LT.OR P2, PT, R0, 0x12, !P6 ;  /* 0x000000120000780c */ /* 0x000fe20007741670 */
[----:B------:R-:W-:Y:S02]  /*1f230*/  FMUL R3, R36, UR20 ;  /* 0x0000001424037c20 */ /* 0x000fe40008400000 */
[----:B------:R0:W-:Y:S01]  /*1f240*/  @!P5 STG.E.U8 desc[UR18][R28.64+0x10], R9 ;  /* 0x000010091c00d986 */ /* 0x0001e2000c101112 */
[----:B------:R-:W-:-:S03]  /*1f250*/  ISETP.LT.OR P5, PT, R0, 0x12, !P3 ;  /* 0x000000120000780c */ /* 0x000fc60005fa1670 */
[----:B------:R-:W5:Y:S01]  /*1f260*/  LDL.LU R36, [R1+0x2a8] ;  /* 0x0002a80001247983 */ /* 0x000f620000300800 */
[----:B-1----:R-:W-:Y:S02]  /*1f270*/  F2FP.SATFINITE.E4M3.F32.PACK_AB_MERGE_C R5, RZ, R4, RZ ;  /* 0x00000004ff05723e */ /* 0x002fe400048070ff */
[----:B0-----:R-:W-:Y:S02]  /*1f280*/  F2FP.SATFINITE.E4M3.F32.PACK_AB_MERGE_C R7, RZ, R2, RZ ;  /* 0x00000002ff07723e */ /* 0x001fe400048070ff */
[----:B------:R-:W-:Y:S01]  /*1f290*/  F2FP.SATFINITE.E4M3.F32.PACK_AB_MERGE_C R9, RZ, R3, RZ ;  /* 0x00000003ff09723e */ /* 0x000fe200048070ff */
[----:B------:R0:W-:Y:S04]  /*1f2a0*/  @!P2 STG.E.U8 desc[UR18][R28.64+0x11], R11 ;  /* 0x0000110b1c00a986 */ /* 0x0001e8000c101112 */
[----:B------:R1:W-:Y:S04]  /*1f2b0*/  @!P5 STG.E.U8 desc[UR18][R26.64+0x11], R5 ;  /* 0x000011051a00d986 */ /* 0x0003e8000c101112 */
[----:B------:R1:W-:Y:S01]  /*1f2c0*/  @!P1 STG.E.U8 desc[UR18][R26.64+0x10], R13 ;  /* 0x0000100d1a009986 */ /* 0x0003e2000c101112 */
[----:B--2---:R-:W-:-:S03]  /*1f2d0*/  FMUL R4, R35, UR20 ;  /* 0x0000001423047c20 */ /* 0x004fc60008400000 */
[----:B------:R-:W2:Y:S01]  /*1f2e0*/  LDL.LU R35, [R1+0x2ac] ;  /* 0x0002ac0001237983 */ /* 0x000ea20000300800 */
[----:B---3--:R-:W-:-:S03]  /*1f2f0*/  FMUL R2, R37, UR20 ;  /* 0x0000001425027c20 */ /* 0x008fc60008400000 */
[----:B------:R-:W3:Y:S01]  /*1f300*/  LDL.LU R37, [R1+0x2b0] ;  /* 0x0002b00001257983 */ /* 0x000ee20000300800 */
[----:B----4-:R-:W-:-:S03]  /*1f310*/  FMUL R3, R34, UR20 ;  /* 0x0000001422037c20 */ /* 0x010fc60008400000 */
[----:B------:R-:W4:Y:S01]  /*1f320*/  LDL.LU R34, [R1+0x2b4] ;  /* 0x0002b40001227983 */ /* 0x000f220000300800 */
[----:B0-----:R-:W-:Y:S02]  /*1f330*/  F2FP.SATFINITE.E4M3.F32.PACK_AB_MERGE_C R11, RZ, R4, RZ ;  /* 0x00000004ff0b723e */ /* 0x001fe400048070ff */
[----:B-1----:R-:W-:Y:S02]  /*1f340*/  F2FP.SATFINITE.E4M3.F32.PACK_AB_MERGE_C R5, RZ, R2, RZ ;  /* 0x00000002ff05723e */ /* 0x002fe400048070ff */
[----:B------:R-:W-:Y:S01]  /*1f350*/  F2FP.SATFINITE.E4M3.F32.PACK_AB_MERGE_C R13, RZ, R3, RZ ;  /* 0x00000003ff0d723e */ /* 0x000fe200048070ff */
        /* <DEDUP_REMOVED lines=14> */
[----:B------:R-:W-:-:S05]  /*1f440*/  ISETP.LT.OR P5, PT, R0, 0x22, !P6 ;  /* 0x000000220000780c */ /* 0x000fca00077a1670 */
[----:B------:R1:W-:Y:S01]  /*1f450*/  @!P2 STG.E.U8 desc[UR18][R26.64+0x19], R5 ;  /* 0x000019051a00a986 */ /* 0x0003e2000c101112 */
[----:B0-----:R-:W-:-:S03]  /*1f460*/  F2FP.SATFINITE.E4M3.F32.PACK_AB_MERGE_C R7, RZ, R4, RZ ;  /* 0x00000004ff07723e */ /* 0x001fc600048070ff */
[----:B------:R-:W-:Y:S01]  /*1f470*/  @!P1 STG.E.U8 desc[UR18][R28.64+0x20], R13 ;  /* 0x0000200d1c009986 */ /* 0x000fe2000c101112 */
[----:B------:R-:W-:Y:S01]  /*1f480*/  ISETP.LT.OR P1, PT, R0, 0x21, !P3 ;  /* 0x000000210000780c */ /* 0x000fe20005f21670 */
[----:B------:R-:W-:Y:S02]  /*1f490*/  FMUL R4, R36, UR20 ;  /* 0x0000001424047c20 */ /* 0x000fe40008400000 */
[----:B------:R-:W5:Y:S01]  /*1f4a0*/  LDL.LU R36, [R1+0x2c4] ;  /* 0x0002c40001247983 */ /* 0x000f620000300800 */
[----:B------:R-:W-:Y:S02]  /*1f4b0*/  F2FP.SATFINITE.E4M3.F32.PACK_AB_MERGE_C R9, RZ, R2, RZ ;  /* 0x00000002ff09723e */ /* 0x000fe400048070ff */
[----:B-1----:R-:W-:Y:S02]  /*1f4c0*/  F2FP.SATFINITE.E4M3.F32.PACK_AB_MERGE_C R11, RZ, R3, RZ ;  /* 0x00000003ff0b723e */ /* 0x002fe400048070ff */
[----:B------:R-:W-:Y:S01]  /*1f4d0*/  F2FP.SATFINITE.E4M3.F32.PACK_AB_MERGE_C R5, RZ, R4, RZ ;  /* 0x00000004ff05723e */ /* 0x000fe200048070ff */
        /* <DEDUP_REMOVED lines=9> */
[----:B------:R-:W-:Y:S02]  /*1f570*/  F2FP.SATFINITE.E4M3.F32.PACK_AB_MERGE_C R13, RZ, R3, RZ ;  /* 0x00000003ff0d723e */ /* 0x000fe400048070ff */
        /* <DEDUP_REMOVED lines=13> */
[----:B------:R-:W-:-:S09]  /*1f650*/  ISETP.LT.OR P5, PT, R0, 0x2a, !P3 ;  /* 0x0000002a0000780c */ /* 0x000fd20005fa1670 */
[----:B------:R1:W-:Y:S01]  /*1f660*/  @!P2 STG.E.U8 desc[UR18][R28.64+0x29], R7 ;  /* 0x000029071c00a986 */ /* 0x0003e2000c101112 */
[C---:B------:R-:W-:Y:S02]  /*1f670*/  ISETP.LT.OR P2, PT, R0.reuse, 0x32, !P6 ;  /* 0x000000320000780c */ /* 0x040fe40007741670 */
[----:B0-----:R-:W-:Y:S01]  /*1f680*/  F2FP.SATFINITE.E4M3.F32.PACK_AB_MERGE_C R5, RZ, R2, RZ ;  /* 0x00000002ff05723e */ /* 0x001fe200048070ff */
[----:B------:R-:W-:Y:S01]  /*1f690*/  @!P1 STG.E.U8 desc[UR18][R26.64+0x28], R13 ;  /* 0x0000280d1a009986 */ /* 0x000fe2000c101112 */
[----:B------:R-:W-:Y:S01]  /*1f6a0*/  ISETP.LT.OR P1, PT, R0, 0x31, !P6 ;  /* 0x000000310000780c */ /* 0x000fe20007721670 */
[----:B------:R-:W-:Y:S02]  /*1f6b0*/  FMUL R2, R36, UR20 ;  /* 0x0000001424027c20 */ /* 0x000fe40008400000 */
[----:B------:R0:W-:Y:S01]  /*1f6c0*/  @!P5 STG.E.U8 desc[UR18][R26.64+0x29], R9 ;  /* 0x000029091a00d986 */ /* 0x0001e2000c101112 */
[----:B------:R-:W-:-:S03]  /*1f6d0*/  ISETP.LT.OR P5, PT, R0, 0x31, !P3 ;  /* 0x000000310000780c */ /* 0x000fc60005fa1670 */
[----:B------:R-:W5:Y:S01]  /*1f6e0*/  LDL.LU R36, [R1+0x2e0] ;  /* 0x0002e00001247983 */ /* 0x000f620000300800 */
[----:B------:R-:W-:Y:S02]  /*1f6f0*/  F2FP.SATFINITE.E4M3.F32.PACK_AB_MERGE_C R11, RZ, R3, RZ ;  /* 0x00000003ff0b723e */ /* 0x000fe400048070ff */
[----:B-1----:R-:W-:Y:S02]  /*1f700*/  F2FP.SATFINITE.E4M3.F32.PACK_AB_MERGE_C R7, RZ, R4, RZ ;  /* 0x00000004ff07723e */ /* 0x002fe400048070ff */
[----:B0-----:R-:W-:Y:S01]  /*1f710*/  F2FP.SATFINITE.E4M3.F32.PACK_AB_MERGE_C R9, RZ, R2, RZ ;  /* 0x00000002ff09723e */ /* 0x001fe200048070ff */
        /* <DEDUP_REMOVED lines=20> */
[----:B------:R-:W-:Y:S02]  /*1f860*/  ISETP.LT.OR P5, PT, R0, 0x3a, !P6 ;  /* 0x0000003a0000780c */ /* 0x000fe400077a1670 */
[----:B------:R-:W-:-:S07]  /*1f870*/  F2FP.SATFINITE.E4M3.F32.PACK_AB_MERGE_C R11, RZ, R3, RZ ;  /* 0x00000003ff0b723e */ /* 0x000fce00048070ff */
[----:B------:R0:W-:Y:S01]  /*1f880*/  @!P2 STG.E.U8 desc[UR18][R26.64+0x31], R9 ;  /* 0x000031091a00a986 */ /* 0x0001e2000c101112 */
[----:B------:R-:W-:-:S03]  /*1f890*/  ISETP.LT.OR P2, PT, R0, 0x3a, !P3 ;  /* 0x0000003a0000780c */ /* 0x000fc60005f41670 */
[----:B------:R-:W-:Y:S01]  /*1f8a0*/  @!P1 STG.E.U8 desc[UR18][R28.64+0x38], R13 ;  /* 0x0000380d1c009986 */ /* 0x000fe2000c101112 */
[----:B------:R-:W-:-:S03]  /*1f8b0*/  ISETP.LT.OR P1, PT, R0, 0x39, !P3 ;  /* 0x000000390000780c */ /* 0x000fc60005f21670 */
[----:B------:R1:W-:Y:S01]  /*1f8c0*/  @!P5 STG.E.U8 desc[UR18][R28.64+0x39], R5 ;  /* 0x000039051c00d986 */ /* 0x0003e2000c101112 */
[----:B------:R-:W-:Y:S02]  /*1f8d0*/  ISETP.LT.OR P5, PT, R0, 0x41, !P6 ;  /* 0x000000410000780c */ /* 0x000fe400077a1670 */
[----:B0-----:R-:W-:Y:S01]  /*1f8e0*/  F2FP.SATFINITE.E4M3.F32.PACK_AB_MERGE_C R9, RZ, R4, RZ ;  /* 0x00000004ff09723e */ /* 0x001fe200048070ff */
[----:B------:R-:W-:Y:S02]  /*1f8f0*/  FMUL R3, R36, UR20 ;  /* 0x0000001424037c20 */ /* 0x000fe40008400000 */
[----:B------:R-:W5:Y:S01]  /*1f900*/  LDL.LU R36, [R1+0x2fc] ;  /* 0x0002fc0001247983 */ /* 0x000f620000300800 */
        /* <DEDUP_REMOVED lines=26> */
[----:B------:R-:W-:-:S03]  /*1fab0*/  ISETP.LT.OR P1, PT, R0, 0x49, !P6 ;  /* 0x000000490000780c */ /* 0x000fc60007721670 */
[----:B------:R1:W-:Y:S01]  /*1fac0*/  @!P5 STG.E.U8 desc[UR18][R26.64+0x41], R7 ;  /* 0x000041071a00d986 */ /* 0x0003e2000c101112 */
[----:B------:R-:W-:Y:S02]  /*1fad0*/  ISETP.LT.OR P5, PT, R0, 0x49, !P3 ;  /* 0x000000490000780c */ /* 0x000fe40005fa1670 */
[----:B0-----:R-:W-:-:S03]  /*1fae0*/  F2FP.SATFINITE.E4M3.F32.PACK_AB_MERGE_C R5, RZ, R4, RZ ;  /* 0x00000004ff05723e */ /* 0x001fc600048070ff */
[----:B------:R-:W-:Y:S01]  /*1faf0*/  @!P2 STG.E.U8 desc[UR18][R28.64+0x49], R11 ;  /* 0x0000490b1c00a986 */ /* 0x000fe2000c101112 */
[----:B------:R-:W-:Y:S02]  /*1fb00*/  ISETP.LT.OR P2, PT, R0, 0x4a, !P3 ;  /* 0x0000004a0000780c */ /* 0x000fe40005f41670 */
[----:B-1----:R-:W-:Y:S01]  /*1fb10*/  F2FP.SATFINITE.E4M3.F32.PACK_AB_MERGE_C R13, RZ, R3, RZ ;  /* 0x00000003ff0d723e */ /* 0x002fe200048070ff */
[----:B------:R-:W-:Y:S02]  /*1fb20*/  FMUL R4, R36, UR20 ;  /* 0x0000001424047c20 */ /* 0x000fe40008400000 */
[----:B------:R-:W5:Y:S01]  /*1fb30*/  LDL.LU R36, [R1+0x318] ;  /* 0x0003180001247983 */ /* 0x000f620000300800 */
[----:B------:R-:W-:-:S03]  /*1fb40*/  F2FP.SATFINITE.E4M3.F32.PACK_AB_MERGE_C R7, RZ, R2, RZ ;  /* 0x00000002ff07723e */ /* 0x000fc600048070ff */
[----:B------:R0:W-:Y:S04]  /*1fb50*/  @!P1 STG.E.U8 desc[UR18][R28.64+0x48], R9 ;  /* 0x000048091c009986 */ /* 0x0001e8000c101112 */
[----:B------:R1:W-:Y:S01]  /*1fb60*/  @!P5 STG.E.U8 desc[UR18][R26.64+0x48], R5 ;  /* 0x000048051a00d986 */ /* 0x0003e2000c101112 */
[----:B0-----:R-:W-:-:S03]  /*1fb70*/  F2FP.SATFINITE.E4M3.F32.PACK_AB_MERGE_C R9, RZ, R4, RZ ;  /* 0x00000004ff09723e */ /* 0x001fc600048070ff */
[----:B------:R0:W-:Y:S01]  /*1fb80*/  @!P2 STG.E.U8 desc[UR18][R26.64+0x49], R7 ;  /* 0x000049071a00a986 */ /* 0x0001e2000c101112 */
[----:B--2---:R-:W-:-:S03]  /*1fb90*/  FMUL R2, R35, UR20 ;  /* 0x0000001423027c20 */ /* 0x004fc60008400000 */
[----:B------:R-:W2:Y:S01]  /*1fba0*/  LDL.LU R35, [R1+0x31c] ;  /* 0x00031c0001237983 */ /* 0x000ea20000300800 */
[----:B---3--:R-:W-:-:S03]  /*1fbb0*/  FMUL R3, R37, UR20 ;  /* 0x0000001425037c20 */ /* 0x008fc60008400000 */
[----:B------:R-:W3:Y:S01]  /*1fbc0*/  LDL.LU R37, [R1+0x320] ;  /* 0x0003200001257983 */ /* 0x000ee20000300800 */
[----:B----4-:R-:W-:-:S03]  /*1fbd0*/  FMUL R4, R34, UR20 ;  /* 0x0000001422047c20 */ /* 0x010fc60008400000 */
[----:B------:R-:W4:Y:S01]  /*1fbe0*/  LDL.LU R34, [R1+0x324] ;  /* 0x0003240001227983 */ /* 0x000f220000300800 */
[----:B-1----:R-:W-:Y:S02]  /*1fbf0*/  F2FP.SATFINITE.E4M3.F32.PACK_AB_MERGE_C R5, RZ, R2, RZ ;  /* 0x00000002ff05723e */ /* 0x002fe400048070ff */
[----:B------:R-:W-:Y:S02]  /*1fc00*/  F2FP.SATFINITE.E4M3.F32.PACK_AB_MERGE_C R11, RZ, R3, RZ ;  /* 0x00000003ff0b723e */ /* 0x000fe400048070ff */
        /* <DEDUP_REMOVED lines=14> */
[----:B------:R-:W-:Y:S01]  /*1fcf0*/  @!P2 STG.E.U8 desc[UR18][R26.64+0x51], R11 ;  /* 0x0000510b1a00a986 */ /* 0x000fe2000c101112 */
[----:B------:R-:W-:-:S05]  /*1fd00*/  ISETP.LT.OR P2, PT, R0, 0x5a, !P6 ;  /* 0x0000005a0000780c */ /* 0x000fca0007741670 */
[----:B------:R1:W-:Y:S01]  /*1fd10*/  @!P1 STG.E.U8 desc[UR18][R26.64+0x50], R5 ;  /* 0x000050051a009986 */ /* 0x0003e2000c101112 */
[----:B0-----:R-:W-:-:S03]  /*1fd20*/  F2FP.SATFINITE.E4M3.F32.PACK_AB_MERGE_C R9, RZ, R2, RZ ;  /* 0x00000002ff09723e */ /* 0x001fc600048070ff */
[----:B------:R0:W-:Y:S01]  /*1fd30*/  @!P5 STG.E.U8 desc[UR18][R28.64+0x58], R7 ;  /* 0x000058071c00d986 */ /* 0x0001e2000c101112 */
[----:B------:R-:W-:Y:S01]  /*1fd40*/  ISETP.LT.OR P5, PT, R0, 0x5a, !P3 ;  /* 0x0000005a0000780c */ /* 0x000fe20005fa1670 */
[----:B------:R-:W-:Y:S02]  /*1fd50*/  FMUL R2, R36, UR20 ;  /* 0x0000001424027c20 */ /* 0x000fe40008400000 */
[----:B------:R-:W5:Y:S01]  /*1fd60*/  LDL.LU R36, [R1+0x334] ;  /* 0x0003340001247983 */ /* 0x000f620000300800 */
[----:B------:R-:W-:Y:S02]  /*1fd70*/  F2FP.SATFINITE.E4M3.F32.PACK_AB_MERGE_C R13, RZ, R3, RZ ;  /* 0x00000003ff0d723e */ /* 0x000fe400048070ff */
[----:B-1----:R-:W-:Y:S02]  /*1fd80*/  F2FP.SATFINITE.E4M3.F32.PACK_AB_MERGE_C R5, RZ, R4, RZ ;  /* 0x00000004ff05723e */ /* 0x002fe400048070ff */
[----:B0-----:R-:W-:Y:S01]  /*1fd90*/  F2FP.SATFINITE.E4M3.F32.PACK_AB_MERGE_C R7, RZ, R2, RZ ;  /* 0x00000002ff07723e */ /* 0x001fe200048070ff */
        /* <DEDUP_REMOVED lines=22> */
[----:B------:R-:W-:Y:S01]  /*1ff00*/  @!P2 STG.E.U8 desc[UR18][R28.64+0x61], R11 ;  /* 0x0000610b1c00a986 */ /* 0x000fe2000c101112 */
[----:B------:R-:W-:Y:S02]  /*1ff10*/  ISETP.LT.OR P2, PT, R0, 0x62, !P3 ;  /* 0x000000620000780c */ /* 0x000fe40005f41670 */
[----:B0-----:R-:W-:-:S07]  /*1ff20*/  F2FP.SATFINITE.E4M3.F32.PACK_AB_MERGE_C R13, RZ, R3, RZ ;  /* 0x00000003ff0d723e */ /* 0x001fce00048070ff */
[----:B------:R0:W-:Y:S01]  /*1ff30*/  @!P1 STG.E.U8 desc[UR18][R28.64+0x60], R7 ;  /* 0x000060071c009986 */ /* 0x0001e2000c101112 */
[----:B------:R-:W-:-:S03]  /*1ff40*/  ISETP.LT.OR P1, PT, R0, 0x69, !P6 ;  /* 0x000000690000780c */ /* 0x000fc60007721670 */
[----:B------:R1:W-:Y:S01]  /*1ff50*/  @!P5 STG.E.U8 desc[UR18][R26.64+0x60], R9 ;  /* 0x000060091a00d986 */ /* 0x0003e2000c101112 */
[----:B------:R-:W-:Y:S01]  /*1ff60*/  ISETP.LT.OR P5, PT, R0, 0x6a, !P6 ;  /* 0x0000006a0000780c */ /* 0x000fe200077a1670 */
[----:B------:R-:W-:Y:S02]  /*1ff70*/  FMUL R3, R36, UR20 ;  /* 0x0000001424037c20 */ /* 0x000fe40008400000 */
[----:B------:R-:W5:Y:S01]  /*1ff80*/  LDL.LU R36, [R1+0x350] ;  /* 0x0003500001247983 */ /* 0x000f620000300800 */
[----:B0-----:R-:W-:Y:S02]  /*1ff90*/  F2FP.SATFINITE.E4M3.F32.PACK_AB_MERGE_C R7, RZ, R4, RZ ;  /* 0x00000004ff07723e */ /* 0x001fe400048070ff */
[----:B------:R-:W-:Y:S02]  /*1ffa0*/  F2FP.SATFINITE.E4M3.F32.PACK_AB_MERGE_C R11, RZ, R3, RZ ;  /* 0x00000003ff0b723e */ /* 0x000fe400048070ff */
[----:B-1----:R-:W-:Y:S01]  /*1ffb0*/  F2FP.SATFINITE.E4M3.F32.PACK_AB_MERGE_C R9, RZ, R2, RZ ;  /* 0x00000002ff09723e */ /* 0x002fe200048070ff */
        /* <DEDUP_REMOVED lines=33> */
[----:B-1----:R-:W-:Y:S02]  /*201d0*/  F2FP.SATFINITE.E4M3.F32.PACK_AB_MERGE_C R5, RZ, R2, RZ ;  /* 0x00000002ff05723e */ /* 0x002fe400048070ff */
[----:B------:R-:W-:Y:S02]  /*201e0*/  F2FP.SATFINITE.E4M3.F32.PACK_AB_MERGE_C R11, RZ, R3, RZ ;  /* 0x00000003ff0b723e */ /* 0x000fe400048070ff */
        /* <DEDUP_REMOVED lines=29> */
[----:B------:R-:W-:-:S03]  /*203c0*/  ISETP.LT.OR P1, PT, R0, 0x81, !P3 ;  /* 0x000000810000780c */ /* 0x000fc60005f21670 */
        /* <DEDUP_REMOVED lines=186> */
[----:B---3--:R-:W-:Y:S01]  /*20f70*/  FMUL R3, R38, UR20 ;  /* 0x0000001426037c20 */ /* 0x008fe20008400000 */
[----:B0-----:R-:W-:Y:S01]  /*20f80*/  F2FP.SATFINITE.E4M3.F32.PACK_AB_MERGE_C R5, RZ, R2, RZ ;  /* 0x00000002ff05723e */ /* 0x001fe200048070ff */
[----:B----4-:R-:W-:Y:S02]  /*20f90*/  FMUL R4, R34, UR20 ;  /* 0x0000001422047c20 */ /* 0x010fe40008400000 */
[----:B------:R-:W3:Y:S01]  /*20fa0*/  LDL.LU R34, [R1+0x420] ;  /* 0x0004200001227983 */ /* 0x000ee20000300800 */
[----:B------:R-:W-:Y:S02]  /*20fb0*/  F2FP.SATFINITE.E4M3.F32.PACK_AB_MERGE_C R13, RZ, R3, RZ ;  /* 0x00000003ff0d723e */ /* 0x000fe400048070ff */
[----:B-1----:R-:W-:Y:S01]  /*20fc0*/  F2FP.SATFINITE.E4M3.F32.PACK_AB_MERGE_C R7, RZ, R4, RZ ;  /* 0x00000004ff07723e */ /* 0x002fe200048070ff */
[----:B-----5:R-:W-:Y:S02]  /*20fd0*/  FMUL R2, R33, UR20 ;  /* 0x0000001421027c20 */ /* 0x020fe40008400000 */
[----:B------:R-:W4:Y:S01]  /*20fe0*/  LDL.LU R33, [R1+0x424] ;  /* 0x0004240001217983 */ /* 0x000f220000300800 */
[----:B------:R-:W-:-:S03]  /*20ff0*/  FMUL R3, R31, UR20 ;  /* 0x000000141f037c20 */ /* 0x000fc60008400000 */
[----:B------:R-:W5:Y:S01]  /*21000*/  LDL.LU R31, [R1+0x428] ;  /* 0x00042800011f7983 */ /* 0x000f620000300800 */
[----:B------:R-:W-:-:S03]  /*21010*/  FMUL R4, R30, UR20 ;  /* 0x000000141e047c20 */ /* 0x000fc60008400000 */
[----:B------:R-:W5:Y:S01]  /*21020*/  LDL.LU R30, [R1+0x42c] ;  /* 0x00042c00011e7983 */ /* 0x000f620000300800 */
[C---:B------:R-:W-:Y:S02]  /*21030*/  ISETP.LT.OR P2, PT, R0.reuse, 0xca, !P3 ;  /* 0x000000ca0000780c */ /* 0x040fe40005f41670 */
[C---:B------:R-:W-:Y:S01]  /*21040*/  ISETP.LT.OR P5, PT, R0.reuse, 0xd1, !P6 ;  /* 0x000000d10000780c */ /* 0x040fe200077a1670 */
[----:B------:R-:W5:Y:S01]  /*21050*/  LDL.LU R41, [R1+0x430] ;  /* 0x0004300001297983 */ /* 0x000f620000300800 */
[----:B------:R-:W-:-:S03]  /*21060*/  ISETP.LT.OR P1, PT, R0, 0xd1, !P3 ;  /* 0x000000d10000780c */ /* 0x000fc60005f21670 */
[----:B------:R-:W5:Y:S04]  /*21070*/  LDL.LU R40, [R1+0x434] ;  /* 0x0004340001287983 */ /* 0x000f680000300800 */
[----:B------:R-:W5:Y:S04]  /*21080*/  LDL.LU R38, [R1+0x438] ;  /* 0x0004380001267983 */ /* 0x000f680000300800 */
[----:B------:R0:W-:Y:S01]  /*21090*/  @!P2 STG.E.U8 desc[UR18][R26.64+0xc9], R11 ;  /* 0x0000c90b1a00a986 */ /* 0x0001e2000c101112 */
[----:B------:R-:W-:-:S03]  /*210a0*/  ISETP.LT.OR P2, PT, R0, 0xd2, !P6 ;  /* 0x000000d20000780c */ /* 0x000fc60007741670 */
[----:B------:R1:W-:Y:S01]  /*210b0*/  @!P5 STG.E.U8 desc[UR18][R28.64+0xd0], R9 ;  /* 0x0000d0091c00d986 */ /* 0x0003e2000c101112 */
[----:B------:R-:W-:Y:S02]  /*210c0*/  ISETP.LT.OR P5, PT, R0, 0xd2, !P3 ;  /* 0x000000d20000780c */ /* 0x000fe40005fa1670 */
[----:B0-----:R-:W-:-:S07]  /*210d0*/  F2FP.SATFINITE.E4M3.F32.PACK_AB_MERGE_C R11, RZ, R3, RZ ;  /* 0x00000003ff0b723e */ /* 0x001fce00048070ff */
[----:B------:R0:W-:Y:S01]  /*210e0*/  @!P2 STG.E.U8 desc[UR18][R28.64+0xd1], R5 ;  /* 0x0000d1051c00a986 */ /* 0x0001e2000c101112 */
[C---:B------:R-:W-:Y:S02]  /*210f0*/  ISETP.LT.OR P2, PT, R0.reuse, 0xda, !P6 ;  /* 0x000000da0000780c */ /* 0x040fe40007741670 */
[----:B-1----:R-:W-:Y:S01]  /*21100*/  F2FP.SATFINITE.E4M3.F32.PACK_AB_MERGE_C R9, RZ, R2, RZ ;  /* 0x00000002ff09723e */ /* 0x002fe200048070ff */
[----:B------:R-:W-:Y:S01]  /*21110*/  @!P1 STG.E.U8 desc[UR18][R26.64+0xd0], R13 ;  /* 0x0000d00d1a009986 */ /* 0x000fe2000c101112 */
[C---:B------:R-:W-:Y:S01]  /*21120*/  ISETP.LT.OR P1, PT, R0.reuse, 0xd9, !P6 ;  /* 0x000000d90000780c */ /* 0x040fe20007721670 */
[----:B------:R-:W-:Y:S02]  /*21130*/  FMUL R2, R37, UR20 ;  /* 0x0000001425027c20 */ /* 0x000fe40008400000 */
[----:B------:R1:W-:Y:S01]  /*21140*/  @!P5 STG.E.U8 desc[UR18][R26.64+0xd1], R7 ;  /* 0x0000d1071a00d986 */ /* 0x0003e2000c101112 */
[----:B------:R-:W-:Y:S01]  /*21150*/  ISETP.LT.OR P5, PT, R0, 0xd9, !P3 ;  /* 0x000000d90000780c */ /* 0x000fe20005fa1670 */
[----:B------:R-:W-:-:S02]  /*21160*/  FMUL R3, R36, UR20 ;  /* 0x0000001424037c20 */ /* 0x000fc40008400000 */
[----:B------:R-:W5:Y:S04]  /*21170*/  LDL.LU R37, [R1+0x43c] ;  /* 0x00043c0001257983 */ /* 0x000f680000300800 */
[----:B------:R-:W5:Y:S01]  /*21180*/  LDL.LU R36, [R1+0x440] ;  /* 0x0004400001247983 */ /* 0x000f620000300800 */
[----:B0-----:R-:W-:Y:S02]  /*21190*/  F2FP.SATFINITE.E4M3.F32.PACK_AB_MERGE_C R5, RZ, R4, RZ ;  /* 0x00000004ff05723e */ /* 0x001fe400048070ff */
[----:B-1----:R-:W-:Y:S01]  /*211a0*/  F2FP.SATFINITE.E4M3.F32.PACK_AB_MERGE_C R7, RZ, R2, RZ ;  /* 0x00000002ff07723e */ /* 0x002fe200048070ff */
[----:B------:R0:W-:Y:S01]  /*211b0*/  @!P1 STG.E.U8 desc[UR18][R28.64+0xd8], R9 ;  /* 0x0000d8091c009986 */ /* 0x0001e2000c101112 */
[----:B------:R-:W-:-:S03]  /*211c0*/  F2FP.SATFINITE.E4M3.F32.PACK_AB_MERGE_C R13, RZ, R3, RZ ;  /* 0x00000003ff0d723e */ /* 0x000fc600048070ff */
[----:B------:R-:W-:Y:S04]  /*211d0*/  @!P2 STG.E.U8 desc[UR18][R28.64+0xd9], R11 ;  /* 0x0000d90b1c00a986 */ /* 0x000fe8000c101112 */
[----:B------:R1:W-:Y:S01]  /*211e0*/  @!P5 STG.E.U8 desc[UR18][R26.64+0xd8], R5 ;  /* 0x0000d8051a00d986 */ /* 0x0003e2000c101112 */
[----:B--2---:R-:W-:-:S03]  /*211f0*/  FMUL R4, R35, UR20 ;  /* 0x0000001423047c20 */ /* 0x004fc60008400000 */
[----:B------:R-:W2:Y:S01]  /*21200*/  LDL.LU R35, [R1+0x444] ;  /* 0x0004440001237983 */ /* 0x000ea20000300800 */
[----:B---3--:R-:W-:Y:S01]  /*21210*/  FMUL R2, R34, UR20 ;  /* 0x0000001422027c20 */ /* 0x008fe20008400000 */
[----:B0-----:R-:W-:Y:S02]  /*21220*/  F2FP.SATFINITE.E4M3.F32.PACK_AB_MERGE_C R9, RZ, R4, RZ ;  /* 0x00000004ff09723e */ /* 0x001fe400048070ff */
[----:B------:R-:W3:Y:S02]  /*21230*/  LDL.LU R34, [R1+0x448] ;  /* 0x0004480001227983 */ /* 0x000ee40000300800 */
[----:B-1----:R-:W-:Y:S01]  /*21240*/  F2FP.SATFINITE.E4M3.F32.PACK_AB_MERGE_C R5, RZ, R2, RZ ;  /* 0x00000002ff05723e */ /* 0x002fe200048070ff */
[----:B----4-:R-:W-:Y:S02]  /*21250*/  FMUL R3, R33, UR20 ;  /* 0x0000001421037c20 */ /* 0x010fe40008400000 */
[----:B------:R-:W4:Y:S01]  /*21260*/  LDL.LU R33, [R1+0x44c] ;  /* 0x00044c0001217983 */ /* 0x000f220000300800 */
[----:B-----5:R-:W-:-:S03]  /*21270*/  FMUL R4, R31, UR20 ;  /* 0x000000141f047c20 */ /* 0x020fc60008400000 */
        /* <DEDUP_REMOVED lines=9> */
[----:B------:R-:W-:-:S03]  /*21310*/  ISETP.LT.OR P1, PT, R0, 0xe1, !P3 ;  /* 0x000000e10000780c */ /* 0x000fc60005f21670 */
[----:B------:R1:W-:Y:S01]  /*21320*/  @!P5 STG.E.U8 desc[UR18][R28.64+0xe1], R9 ;  /* 0x0000e1091c00d986 */ /* 0x0003e2000c101112 */
[----:B------:R-:W-:Y:S02]  /*21330*/  ISETP.LT.OR P5, PT, R0, 0xe9, !P6 ;  /* 0x000000e90000780c */ /* 0x000fe400077a1670 */
[----:B------:R-:W-:Y:S02]  /*21340*/  F2FP.SATFINITE.E4M3.F32.PACK_AB_MERGE_C R11, RZ, R3, RZ ;  /* 0x00000003ff0b723e */ /* 0x000fe400048070ff */
[----:B0-----:R-:W-:-:S03]  /*21350*/  F2FP.SATFINITE.E4M3.F32.PACK_AB_MERGE_C R7, RZ, R4, RZ ;  /* 0x00000004ff07723e */ /* 0x001fc600048070ff */
[----:B------:R-:W-:Y:S01]  /*21360*/  @!P2 STG.E.U8 desc[UR18][R26.64+0xe1], R11 ;  /* 0x0000e10b1a00a986 */ /* 0x000fe2000c101112 */
[----:B------:R-:W-:-:S03]  /*21370*/  ISETP.LT.OR P2, PT, R0, 0xea, !P6 ;  /* 0x000000ea0000780c */ /* 0x000fc60007741670 */
[----:B------:R0:W-:Y:S01]  /*21380*/  @!P1 STG.E.U8 desc[UR18][R26.64+0xe0], R5 ;  /* 0x0000e0051a009986 */ /* 0x0001e2000c101112 */
[----:B------:R-:W-:-:S03]  /*21390*/  ISETP.LT.OR P1, PT, R0, 0xe9, !P3 ;  /* 0x000000e90000780c */ /* 0x000fc60005f21670 */
[----:B------:R0:W-:Y:S01]  /*213a0*/  @!P5 STG.E.U8 desc[UR18][R28.64+0xe8], R7 ;  /* 0x0000e8071c00d986 */ /* 0x0001e2000c101112 */
[----:B------:R-:W-:Y:S01]  /*213b0*/  ISETP.LT.OR P5, PT, R0, 0xea, !P3 ;  /* 0x000000ea0000780c */ /* 0x000fe20005fa1670 */
[----:B------:R-:W-:Y:S01]  /*213c0*/  FMUL R3, R41, UR20 ;  /* 0x0000001429037c20 */ /* 0x000fe20008400000 */
[----:B------:R-:W-:Y:S01]  /*213d0*/  FMUL R4, R40, UR20 ;  /* 0x0000001428047c20 */ /* 0x000fe20008400000 */
[----:B-1----:R-:W-:-:S03]  /*213e0*/  F2FP.SATFINITE.E4M3.F32.PACK_AB_MERGE_C R9, RZ, R2, RZ ;  /* 0x00000002ff09723e */ /* 0x002fc600048070ff */
[----:B------:R-:W-:Y:S02]  /*213f0*/  F2FP.SATFINITE.E4M3.F32.PACK_AB_MERGE_C R13, RZ, R3, RZ ;  /* 0x00000003ff0d723e */ /* 0x000fe400048070ff */
[----:B0-----:R-:W-:Y:S01]  /*21400*/  F2FP.SATFINITE.E4M3.F32.PACK_AB_MERGE_C R5, RZ, R4, RZ ;  /* 0x00000004ff05723e */ /* 0x001fe200048070ff */
[----:B------:R0:W-:Y:S01]  /*21410*/  @!P2 STG.E.U8 desc[UR18][R28.64+0xe9], R9 ;  /* 0x0000e9091c00a986 */ /* 0x0001e2000c101112 */
[----:B------:R-:W-:-:S03]  /*21420*/  ISETP.LT.OR P2, PT, R0, 0xf1, !P3 ;  /* 0x000000f10000780c */ /* 0x000fc60005f41670 */
[----:B------:R-:W-:Y:S01]  /*21430*/  @!P1 STG.E.U8 desc[UR18][R26.64+0xe8], R13 ;  /* 0x0000e80d1a009986 */ /* 0x000fe2000c101112 */
[----:B------:R-:W-:-:S03]  /*21440*/  ISETP.LT.OR P1, PT, R0, 0xf1, !P6 ;  /* 0x000000f10000780c */ /* 0x000fc60007721670 */
[----:B------:R-:W-:Y:S01]  /*21450*/  @!P5 STG.E.U8 desc[UR18][R26.64+0xe9], R5 ;  /* 0x0000e9051a00d986 */ /* 0x000fe2000c101112 */
[----:B------:R-:W-:Y:S01]  /*21460*/  ISETP.LT.OR P5, PT, R0, 0xf2, !P6 ;  /* 0x000000f20000780c */ /* 0x000fe200077a1670 */
[----:B------:R-:W-:Y:S01]  /*21470*/  FMUL R2, R38, UR20 ;  /* 0x0000001426027c20 */ /* 0x000fe20008400000 */
[----:B------:R-:W-:Y:S01]  /*21480*/  FMUL R3, R37, UR20 ;  /* 0x0000001425037c20 */ /* 0x000fe20008400000 */
[----:B------:R-:W-:-:S03]  /*21490*/  FMUL R4, R36, UR20 ;  /* 0x0000001424047c20 */ /* 0x000fc60008400000 */
[----:B------:R-:W-:Y:S02]  /*214a0*/  F2FP.SATFINITE.E4M3.F32.PACK_AB_MERGE_C R7, RZ, R2, RZ ;  /* 0x00000002ff07723e */ /* 0x000fe400048070ff */
[----:B------:R-:W-:Y:S02]  /*214b0*/  F2FP.SATFINITE.E4M3.F32.PACK_AB_MERGE_C R11, RZ, R3, RZ ;  /* 0x00000003ff0b723e */ /* 0x000fe400048070ff */
[----:B0-----:R-:W-:Y:S01]  /*214c0*/  F2FP.SATFINITE.E4M3.F32.PACK_AB_MERGE_C R9, RZ, R4, RZ ;  /* 0x00000004ff09723e */ /* 0x001fe200048070ff */
[----:B------:R0:W-:Y:S01]  /*214d0*/  @!P1 STG.E.U8 desc[UR18][R28.64+0xf0], R7 ;  /* 0x0000f0071c009986 */ /* 0x0001e2000c101112 */
[----:B------:R-:W-:-:S03]  /*214e0*/  ISETP.LT.OR P1, PT, R0, 0xf9, !P6 ;  /* 0x000000f90000780c */ /* 0x000fc60007721670 */
[----:B------:R1:W-:Y:S01]  /*214f0*/  @!P5 STG.E.U8 desc[UR18][R28.64+0xf1], R11 ;  /* 0x0000f10b1c00d986 */ /* 0x0003e2000c101112 */
[C---:B------:R-:W-:Y:S02]  /*21500*/  ISETP.LT.OR P5, PT, R0.reuse, 0xf2, !P3 ;  /* 0x000000f20000780c */ /* 0x040fe40005fa1670 */
[C---:B------:R-:W-:Y:S01]  /*21510*/  ISETP.LT.OR P6, PT, R0.reuse, 0xfa, !P6 ;  /* 0x000000fa0000780c */ /* 0x040fe200077c1670 */
[----:B------:R5:W-:Y:S01]  /*21520*/  @!P2 STG.E.U8 desc[UR18][R26.64+0xf0], R9 ;  /* 0x0000f0091a00a986 */ /* 0x000be2000c101112 */
[C---:B------:R-:W-:Y:S02]  /*21530*/  ISETP.LT.OR P2, PT, R0.reuse, 0xf9, !P3 ;  /* 0x000000f90000780c */ /* 0x040fe40005f41670 */
[----:B------:R-:W-:Y:S01]  /*21540*/  ISETP.LT.OR P3, PT, R0, 0xfa, !P3 ;  /* 0x000000fa0000780c */ /* 0x000fe20005f61670 */
[----:B--2---:R-:W-:Y:S01]  /*21550*/  FMUL R0, R35, UR20 ;  /* 0x0000001423007c20 */ /* 0x004fe20008400000 */
[----:B---3--:R-:W-:-:S04]  /*21560*/  FMUL R2, R34, UR20 ;  /* 0x0000001422027c20 */ /* 0x008fc80008400000 */
[----:B0-----:R-:W-:Y:S02]  /*21570*/  F2FP.SATFINITE.E4M3.F32.PACK_AB_MERGE_C R7, RZ, R0, RZ ;  /* 0x00000000ff07723e */ /* 0x001fe400048070ff */
[----:B-1----:R-:W-:Y:S01]  /*21580*/  F2FP.SATFINITE.E4M3.F32.PACK_AB_MERGE_C R11, RZ, R2, RZ ;  /* 0x00000002ff0b723e */ /* 0x002fe200048070ff */
[----:B----4-:R-:W-:Y:S02]  /*21590*/  FMUL R3, R33, UR20 ;  /* 0x0000001421037c20 */ /* 0x010fe40008400000 */
[----:B------:R0:W-:Y:S03]  /*215a0*/  @!P5 STG.E.U8 desc[UR18][R26.64+0xf1], R7 ;  /* 0x0000f1071a00d986 */ /* 0x0001e6000c101112 */
[----:B------:R-:W-:Y:S01]  /*215b0*/  F2FP.SATFINITE.E4M3.F32.PACK_AB_MERGE_C R3, RZ, R3, RZ ;  /* 0x00000003ff03723e */ /* 0x000fe200048070ff */
[----:B-----5:R-:W-:Y:S01]  /*215c0*/  FMUL R4, R31, UR20 ;  /* 0x000000141f047c20 */ /* 0x020fe20008400000 */
[----:B------:R-:W-:-:S04]  /*215d0*/  FMUL R5, R30, UR20 ;  /* 0x000000141e057c20 */ /* 0x000fc80008400000 */
[----:B------:R-:W-:Y:S02]  /*215e0*/  F2FP.SATFINITE.E4M3.F32.PACK_AB_MERGE_C R9, RZ, R4, RZ ;  /* 0x00000004ff09723e */ /* 0x000fe400048070ff */
[----:B------:R-:W-:Y:S01]  /*215f0*/  F2FP.SATFINITE.E4M3.F32.PACK_AB_MERGE_C R5, RZ, R5, RZ ;  /* 0x00000005ff05723e */ /* 0x000fe200048070ff */
[----:B------:R0:W-:Y:S04]  /*21600*/  @!P1 STG.E.U8 desc[UR18][R28.64+0xf8], R11 ;  /* 0x0000f80b1c009986 */ /* 0x0001e8000c101112 */
[----:B------:R0:W-:Y:S04]  /*21610*/  @!P6 STG.E.U8 desc[UR18][R28.64+0xf9], R3 ;  /* 0x0000f9031c00e986 */ /* 0x0001e8000c101112 */
[----:B------:R0:W-:Y:S04]  /*21620*/  @!P2 STG.E.U8 desc[UR18][R26.64+0xf8], R9 ;  /* 0x0000f8091a00a986 */ /* 0x0001e8000c101112 */
[----:B------:R0:W-:Y:S02]  /*21630*/  @!P3 STG.E.U8 desc[UR18][R26.64+0xf9], R5 ;  /* 0x0000f9051a00b986 */ /* 0x0001e4000c101112 */
.L_x_549:
[----:B------:R-:W-:Y:S05]  /*21640*/  BSYNC B0 ;  /* 0x0000000000007941 */ /* 0x000fea0003800000 */
.L_x_35:
[----:B0-2---:R-:W2:Y:S04]  /*21650*/  LDL.LU R3, [R1+0x45c] ;  /* 0x00045c0001037983 */ /* 0x005ea80000300800 */
[----:B------:R-:W2:Y:S01]  /*21660*/  LDL.LU R2, [R1+0x460] ;  /* 0x0004600001027983 */ /* 0x000ea20000300800 */
[----:B------:R-:W-:Y:S01]  /*21670*/  ULDC UR6, c[0x0][0xc] ;  /* 0x0000030000067ab9 */ /* 0x000fe20000000800 */
[----:B------:R-:W-:Y:S01]  /*21680*/  ULDC UR7, c[0x0][0x10] ;  /* 0x0000040000077ab9 */ /* 0x000fe20000000800 */
[----:B---34-:R-:W2:Y:S01]  /*21690*/  LDC R5, c[0x0][0x14] ;  /* 0x00000500ff057b82 */ /* 0x018ea20000000800 */
[----:B------:R-:W-:Y:S01]  /*216a0*/  UIMAD.WIDE.U32 UR6, UR6, UR7, URZ ;  /* 0x00000007060672a5 */ /* 0x000fe2000f8e003f */
[----:B-----5:R-:W-:Y:S01]  /*216b0*/  PRMT R0, RZ, 0x7610, R0 ;  /* 0x00007610ff007816 */ /* 0x020fe20000000000 */
[----:B------:R-:W-:-:S04]  /*216c0*/  UMOV UR14, 0xffffffff ;  /* 0xffffffff000e7882 */ /* 0x000fc80000000000 */
[----:B--2---:R-:W-:-:S04]  /*216d0*/  IMAD.WIDE.U32 R2, R5, UR6, R2 ;  /* 0x0000000605027c25 */ /* 0x004fc8000f8e0002 */
[----:B------:R-:W-:Y:S01]  /*216e0*/  IMAD R5, R5, UR7, RZ ;  /* 0x0000000705057c24 */ /* 0x000fe2000f8e02ff */
[----:B------:R-:W-:Y:S01]  /*216f0*/  ULDC.64 UR6, c[0x0][0x650] ;  /* 0x0001940000067ab9 */ /* 0x000fe20000000a00 */
[----:B------:R-:W-:Y:S01]  /*21700*/  IMAD.MOV.U32 R11, RZ, RZ, R2 ;  /* 0x000000ffff0b7224 */ /* 0x000fe200078e0002 */
[----:B------:R-:W-:Y:S01]  /*21710*/  ISETP.GE.U32.AND P1, PT, R2, UR6, PT ;  /* 0x0000000602007c0c */ /* 0x000fe2000bf26070 */
[----:B------:R-:W-:Y:S02]  /*21720*/  IMAD.IADD R13, R3, 0x1, R5 ;  /* 0x00000001030d7824 */ /* 0x000fe400078e0205 */
[----:B------:R-:W-:-:S03]  /*21730*/  IMAD.MOV.U32 R2, RZ, RZ, -0x1 ;  /* 0xffffffffff027424 */ /* 0x000fc600078e00ff */
[----:B------:R0:W-:Y:S01]  /*21740*/  STL [R1+0x45c], R13 ;  /* 0x00045c0d01007387 */ /* 0x0001e20000100800 */
[----:B------:R-:W-:-:S03]  /*21750*/  ISETP.GE.U32.AND.EX P1, PT, R13, UR7, PT, P1 ;  /* 0x000000070d007c0c */ /* 0x000fc6000bf26110 */
[----:B------:R0:W-:Y:S04]  /*21760*/  STL [R1+0x460], R11 ;  /* 0x0004600b01007387 */ /* 0x0001e80000100800 */
[----:B------:R0:W-:Y:S06]  /*21770*/  STL [R1+0x464], R2 ;  /* 0x0004640201007387 */ /* 0x0001ec0000100800 */
[----:B------:R-:W-:Y:S05]  /*21780*/  @P1 BRA `(.L_x_550) ;  /* 0x0000000400741947 */ /* 0x000fea0003800000 */
[----:B------:R-:W2:Y:S01]  /*21790*/  S2R R8, SR_CTAID.X ;  /* 0x0000000000087919 */ /* 0x000ea20000002500 */
[----:B------:R-:W-:Y:S01]  /*217a0*/  ULDC.64 UR14, c[0x0][0x628] ;  /* 0x00018a00000e7ab9 */ /* 0x000fe20000000a00 */
[----:B------:R-:W3:Y:S01]  /*217b0*/  LDC R9, c[0x0][0x144] ;  /* 0x00005100ff097b82 */ /* 0x000ee20000000800 */
[----:B------:R-:W-:Y:S01]  /*217c0*/  ULDC UR6, c[0x0][0x150] ;  /* 0x0000540000067ab9 */ /* 0x000fe20000000800 */
[----:B------:R-:W4:Y:S01]  /*217d0*/  S2R R12, SR_CTAID.Y ;  /* 0x00000000000c7919 */ /* 0x000f220000002600 */
[----:B------:R-:W-:Y:S01]  /*217e0*/  ISETP.NE.U32.AND P1, PT, RZ, UR14, PT ;  /* 0x0000000eff007c0c */ /* 0x000fe2000bf25070 */
[----:B------:R-:W-:Y:S01]  /*217f0*/  ULDC UR17, c[0x0][0x630] ;  /* 0x00018c0000117ab9 */ /* 0x000fe20000000800 */
[----:B------:R-:W-:Y:S02]  /*21800*/  R2UR UR10, R11 ;  /* 0x000000000b0a72ca */ /* 0x000fe400000e0000 */
[----:B------:R-:W-:Y:S01]  /*21810*/  ISETP.NE.AND.EX P1, PT, RZ, UR15, PT, P1 ;  /* 0x0000000fff007c0c */ /* 0x000fe2000bf25310 */
[----:B------:R-:W0:Y:S01]  /*21820*/  LDC.64 R6, c[0x0][0x620] ;  /* 0x00018800ff067b82 */ /* 0x000e220000000a00 */
[----:B------:R-:W-:-:S02]  /*21830*/  R2UR UR11, R13 ;  /* 0x000000000d0b72ca */ /* 0x000fc400000e0000 */
[----:B--2---:R-:W-:-:S05]  /*21840*/  I2FP.F32.U32 R0, R8 ;  /* 0x0000000800007245 */ /* 0x004fca0000201000 */
[----:B------:R-:W-:-:S06]  /*21850*/  FMUL R0, R0, UR6 ;  /* 0x0000000600007c20 */ /* 0x000fcc0008400000 */
[----:B------:R-:W2:Y:S01]  /*21860*/  F2I.U32.TRUNC.NTZ R0, R0 ;  /* 0x0000000000007305 */ /* 0x000ea2000020f000 */
[----:B----4-:R-:W-:Y:S05]  /*21870*/  @!P1 BRA `(.L_x_551) ;  /* 0x0000000000309947 */ /* 0x010fea0003800000 */
        /* <DEDUP_REMOVED lines=12> */
.L_x_551:
[----:B------:R-:W-:Y:S01]  /*21940*/  USHF.R.U64 UR14, UR10, UR17, UR11 ;  /* 0x000000110a0e7299 */ /* 0x000fe2000800120b */
[----:B------:R-:W4:Y:S01]  /*21950*/  LDC.64 R22, c[0x0][0x640] ;  /* 0x00019000ff167b82 */ /* 0x000f220000000a00 */
[----:B------:R-:W-:Y:S01]  /*21960*/  USHF.R.U32.HI UR6, URZ, UR17, UR11 ;  /* 0x000000113f067299 */ /* 0x000fe2000801160b */
[----:B--2---:R-:W-:Y:S02]  /*21970*/  IMAD.MOV R10, RZ, RZ, -R0 ;  /* 0x000000ffff0a7224 */ /* 0x004fe400078e0a00 */
[----:B0-----:R-:W-:Y:S01]  /*21980*/  IMAD.MOV.U32 R2, RZ, RZ, R11 ;  /* 0x000000ffff027224 */ /* 0x001fe200078e000b */
[----:B------:R-:W-:Y:S01]  /*21990*/  IADD3 R5, P1, RZ, -UR14, RZ ;  /* 0x8000000eff057c10 */ /* 0x000fe2000ff3e0ff */
[----:B---3--:R-:W-:Y:S02]  /*219a0*/  IMAD R18, R9, R10, R8 ;  /* 0x0000000a09127224 */ /* 0x008fe400078e0208 */
[----:B------:R-:W0:Y:S02]  /*219b0*/  LDC R4, c[0x0][0x618] ;  /* 0x00018600ff047b82 */ /* 0x000e240000000800 */
[----:B------:R-:W-:Y:S01]  /*219c0*/  IMAD.X R3, RZ, RZ, ~UR6, P1 ;  /* 0x80000006ff037e24 */ /* 0x000fe200088e06ff */
[----:B------:R-:W-:-:S03]  /*219d0*/  ULDC UR6, c[0x0][0x154] ;  /* 0x0000550000067ab9 */ /* 0x000fc60000000800 */
[-C--:B------:R-:W-:Y:S02]  /*219e0*/  IMAD R0, R3, R6.reuse, RZ ;  /* 0x0000000603007224 */ /* 0x080fe400078e02ff */
[----:B------:R-:W2:Y:S01]  /*219f0*/  LDC R14, c[0x0][0x608] ;  /* 0x00018200ff0e7b82 */ /* 0x000ea20000000800 */
[----:B------:R-:W-:Y:S02]  /*21a00*/  IMAD.MOV.U32 R3, RZ, RZ, R13 ;  /* 0x000000ffff037224 */ /* 0x000fe400078e000d */
[----:B------:R-:W-:-:S05]  /*21a10*/  IMAD.WIDE.U32 R2, R5, R6, R2 ;  /* 0x0000000605027225 */ /* 0x000fca00078e0002 */
[----:B------:R-:W3:Y:S01]  /*21a20*/  LDC R20, c[0x0][0x658] ;  /* 0x00019600ff147b82 */ /* 0x000ee20000000800 */
[----:B------:R-:W-:Y:S01]  /*21a30*/  IMAD R5, R5, R7, R0 ;  /* 0x0000000705057224 */ /* 0x000fe200078e0200 */
[----:B------:R-:W-:Y:S01]  /*21a40*/  I2FP.F32.U32 R0, R12 ;  /* 0x0000000c00007245 */ /* 0x000fe20000201000 */
[----:B------:R-:W-:Y:S01]  /*21a50*/  IMAD.MOV.U32 R7, RZ, RZ, 0x1 ;  /* 0x00000001ff077424 */ /* 0x000fe200078e00ff */
[----:B----4-:R-:W-:Y:S01]  /*21a60*/  ISETP.NE.U32.AND P1, PT, R22, RZ, PT ;  /* 0x000000ff1600720c */ /* 0x010fe20003f25070 */
[----:B------:R-:W-:Y:S02]  /*21a70*/  IMAD.IADD R3, R3, 0x1, R5 ;  /* 0x0000000103037824 */ /* 0x000fe400078e0205 */
[----:B------:R-:W-:Y:S01]  /*21a80*/  FMUL R0, R0, UR6 ;  /* 0x0000000600007c20 */ /* 0x000fe20008400000 */
[----:B------:R-:W4:Y:S01]  /*21a90*/  LDC R15, c[0x0][0x148] ;  /* 0x00005200ff0f7b82 */ /* 0x000f220000000800 */
[----:B------:R-:W-:Y:S01]  /*21aa0*/  ISETP.NE.AND.EX P1, PT, R23, RZ, PT, P1 ;  /* 0x000000ff1700720c */ /* 0x000fe20003f25310 */
[----:B------:R-:W-:Y:S01]  /*21ab0*/  IMAD.MOV.U32 R5, RZ, RZ, -0x1 ;  /* 0xffffffffff057424 */ /* 0x000fe200078e00ff */
[-CC-:B0-----:R-:W-:Y:S01]  /*21ac0*/  SHF.R.U64 R10, R2, R4.reuse, R3.reuse ;  /* 0x00000004020a7219 */ /* 0x181fe20000001203 */
[----:B------:R0:W0:Y:S01]  /*21ad0*/  F2I.U32.TRUNC.NTZ R13, R0 ;  /* 0x00000000000d7305 */ /* 0x000022000020f000 */
[----:B------:R-:W-:-:S03]  /*21ae0*/  SHF.R.U32.HI R3, RZ, R4, R3 ;  /* 0x00000004ff037219 */ /* 0x000fc60000011603 */
[----:B------:R-:W0:Y:S01]  /*21af0*/  LDC R16, c[0x0][0x600] ;  /* 0x00018000ff107b82 */ /* 0x000e220000000800 */
[-CC-:B--2---:R-:W-:Y:S02]  /*21b00*/  SHF.R.U64 R8, R10, R14.reuse, R3.reuse ;  /* 0x0000000e0a087219 */ /* 0x184fe40000001203 */
[----:B------:R-:W-:-:S05]  /*21b10*/  SHF.R.U32.HI R3, RZ, R14, R3 ;  /* 0x0000000eff037219 */ /* 0x000fca0000011603 */
[----:B------:R-:W2:Y:S01]  /*21b20*/  LDC R17, c[0x0][0x648] ;  /* 0x00019200ff117b82 */ /* 0x000ea20000000800 */
[-CC-:B---3--:R-:W-:Y:S02]  /*21b30*/  SHF.R.U64 R11, R8, R20.reuse, R3.reuse ;  /* 0x00000014080b7219 */ /* 0x188fe40000001203 */
[-C--:B------:R-:W-:Y:S02]  /*21b40*/  SHF.L.U32 R5, R5, R20.reuse, RZ ;  /* 0x0000001405057219 */ /* 0x080fe400000006ff */
[-C--:B------:R-:W-:Y:S01]  /*21b50*/  SHF.R.U32.HI R3, RZ, R20.reuse, R3 ;  /* 0x00000014ff037219 */ /* 0x080fe20000011603 */
[----:B------:R-:W-:Y:S01]  /*21b60*/  IMAD.MOV.U32 R2, RZ, RZ, R11 ;  /* 0x000000ffff027224 */ /* 0x000fe200078e000b */
[----:B------:R-:W-:Y:S01]  /*21b70*/  SHF.L.U32 R20, R7, R20, RZ ;  /* 0x0000001407147219 */ /* 0x000fe200000006ff */
[----:B------:R-:W3:Y:S01]  /*21b80*/  LDC R19, c[0x0][0x638] ;  /* 0x00018e00ff137b82 */ /* 0x000ee20000000800 */
[----:B------:R-:W-:-:S07]  /*21b90*/  LOP3.LUT R39, RZ, R5, RZ, 0x33, !PT ;  /* 0x00000005ff277212 */ /* 0x000fce00078e33ff */
[----:B------:R-:W0:Y:S01]  /*21ba0*/  LDC R21, c[0x0][0x610] ;  /* 0x00018400ff157b82 */ /* 0x000e220000000800 */
[----:B------:R-:W-:Y:S05]  /*21bb0*/  @!P1 BRA `(.L_x_552) ;  /* 0x0000000000289947 */ /* 0x000fea0003800000 */
[----:B0-----:R-:W0:Y:S02]  /*21bc0*/  LDC R0, c[0x0][0x64c] ;  /* 0x00019300ff007b82 */ /* 0x001e240000000800 */
[----:B0-----:R-:W-:-:S05]  /*21bd0*/  IADD3 R7, P1, R11, R0, RZ ;  /* 0x000000000b077210 */ /* 0x001fca0007f3e0ff */
        /* <DEDUP_REMOVED lines=8> */
.L_x_552:
[----:B0-2---:R-:W-:Y:S01]  /*21c60*/  SHF.R.U64 R0, R2, R17, R3 ;  /* 0x0000001102007219 */ /* 0x005fe20000001203 */
[----:B------:R-:W-:Y:S01]  /*21c70*/  VIADD R3, R16, 0xffffffff ;  /* 0xffffffff10037836 */ /* 0x000fe20000000000 */
[----:B------:R-:W-:Y:S01]  /*21c80*/  LOP3.LUT R39, R8, R39, RZ, 0xc0, !PT ;  /* 0x0000002708277212 */ /* 0x000fe200078ec0ff */
[----:B------:R-:W-:Y:S02]  /*21c90*/  IMAD.MOV R13, RZ, RZ, -R13 ;  /* 0x000000ffff0d7224 */ /* 0x000fe400078e0a0d */
[----:B------:R-:W-:Y:S01]  /*21ca0*/  IMAD.MOV R2, RZ, RZ, -R0 ;  /* 0x000000ffff027224 */ /* 0x000fe200078e0a00 */
[----:B------:R-:W-:Y:S01]  /*21cb0*/  LOP3.LUT R3, R10, R3, RZ, 0xc0, !PT ;  /* 0x000000030a037212 */ /* 0x000fe200078ec0ff */
[----:B------:R-:W-:Y:S02]  /*21cc0*/  IMAD R39, R20, R0, R39 ;  /* 0x0000000014277224 */ /* 0x000fe400078e0227 */
[----:B----4-:R-:W-:Y:S02]  /*21cd0*/  @P4 IMAD R18, R15, R13, R12 ;  /* 0x0000000d0f124224 */ /* 0x010fe400078e020c */
[----:B---3--:R-:W-:-:S02]  /*21ce0*/  IMAD R0, R2, R19, R11 ;  /* 0x0000001302007224 */ /* 0x008fc400078e020b */
[----:B------:R-:W-:Y:S02]  /*21cf0*/  IMAD R39, R39, R21, R18 ;  /* 0x0000001527277224 */ /* 0x000fe400078e0212 */
[----:B------:R-:W-:Y:S02]  /*21d00*/  IMAD R2, R0, R16, R3 ;  /* 0x0000001000027224 */ /* 0x000fe400078e0203 */
[----:B------:R-:W-:-:S03]  /*21d10*/  IMAD.MOV.U32 R4, RZ, RZ, 0x1 ;  /* 0x00000001ff047424 */ /* 0x000fc600078e00ff */
[----:B------:R-:W-:Y:S02]  /*21d20*/  SEL R3, R2, R39, !P4 ;  /* 0x0000002702037207 */ /* 0x000fe40006000000 */
[----:B------:R-:W-:Y:S02]  /*21d30*/  PRMT R0, R4, 0x7610, R0 ;  /* 0x0000761004007816 */ /* 0x000fe40000000000 */
[----:B------:R-:W-:Y:S01]  /*21d40*/  SEL R39, R39, R2, !P4 ;  /* 0x0000000227277207 */ /* 0x000fe20006000000 */
[----:B------:R2:W-:Y:S06]  /*21d50*/  STL [R1+0x464], R3 ;  /* 0x0004640301007387 */ /* 0x0005ec0000100800 */
.L_x_550:
[----:B------:R-:W-:Y:S01]  /*21d60*/  UIADD3 UR5, UR12, UR5, URZ ;  /* 0x000000050c057290 */ /* 0x000fe2000fffe03f */
[----:B------:R3:W-:Y:S01]  /*21d70*/  STL [R1+0x468], R39 ;  /* 0x0004682701007387 */ /* 0x0007e20000100800 */
[----:B------:R-:W-:Y:S02]  /*21d80*/  LOP3.LUT P1, RZ, R0, 0xff, RZ, 0xc0, !PT ;  /* 0x000000ff00ff7812 */ /* 0x000fe4000782c0ff */
[----:B------:R-:W-:Y:S02]  /*21d90*/  USHF.R.U32.HI UR6, URZ, 0x2, UR5 ;  /* 0x000000023f067899 */ /* 0x000fe40008011605 */
[----:B------:R-:W-:Y:S02]  /*21da0*/  UISETP.GT.U32.AND UP1, UPT, UR5, 0x3, UPT ;  /* 0x000000030500788c */ /* 0x000fe4000bf24070 */
[----:B------:R-:W-:Y:S02]  /*21db0*/  ULOP3.LUT UR6, UR6, 0x1, URZ, 0xc0, !UPT ;  /* 0x0000000106067892 */ /* 0x000fe4000f8ec03f */
[----:B------:R-:W-:-:S02]  /*21dc0*/  UISETP.LT.U32.AND UP1, UPT, UR12, 0x4, UP1 ;  /* 0x000000040c00788c */ /* 0x000fc40008f21070 */
[----:B------:R-:W-:Y:S02]  /*21dd0*/  UISETP.NE.U32.AND UP0, UPT, UR6, 0x1, UPT ;  /* 0x000000010600788c */ /* 0x000fe4000bf05070 */
[----:B------:R-:W-:Y:S02]  /*21de0*/  USEL UR7, URZ, 0x1, !UP1 ;  /* 0x000000013f077887 */ /* 0x000fe4000c800000 */
[----:B------:R-:W-:Y:S02]  /*21df0*/  UISETP.GT.U32.AND UP0, UPT, UR12, 0x3, !UP0 ;  /* 0x000000030c00788c */ /* 0x000fe4000c704070 */
[----:B------:R-:W-:Y:S02]  /*21e00*/  ULOP3.LUT UR5, UR5, 0x3, URZ, 0xc0, !UPT ;  /* 0x0000000305057892 */ /* 0x000fe4000f8ec03f */
[----:B------:R-:W-:-:S04]  /*21e10*/  USEL UR6, URZ, 0x1, !UP0 ;  /* 0x000000013f067887 */ /* 0x000fc8000c000000 */
[----:B------:R-:W-:Y:S01]  /*21e20*/  ULOP3.LUT UR4, UR6, UR4, UR7, 0x96, !UPT ;  /* 0x0000000406047292 */ /* 0x000fe2000f8e9607 */
[----:B---3--:R-:W-:Y:S11]  /*21e30*/  @P1 BRA `(.L_x_553) ;  /* 0xfffffdf4000c1947 */ /* 0x008ff6000383ffff */
[----:B------:R-:W-:Y:S05]  /*21e40*/  EXIT ;  /* 0x000000000000794d */ /* 0x000fea0003800000 */
.L_x_7:
[----:B------:R-:W2:Y:S01]  /*21e50*/  LDL R20, [R1+0x460] ;  /* 0x0004600001147983 */ /* 0x000ea20000100800 */
[----:B0-----:R-:W-:-:S03]  /*21e60*/  ULDC.64 UR4, c[0x0][0x650] ;  /* 0x0001940000047ab9 */ /* 0x001fc60000000a00 */
[----:B------:R-:W3:Y:S01]  /*21e70*/  LDL R163, [R1+0x45c] ;  /* 0x00045c0001a37983 */ /* 0x000ee20000100800 */
[----:B------:R-:W-:Y:S01]  /*21e80*/  PRMT R0, RZ, 0x7610, R0 ;  /* 0x00007610ff007816 */ /* 0x000fe20000000000 */
[----:B------:R-:W-:Y:S02]  /*21e90*/  IMAD.MOV.U32 R5, RZ, RZ, -0x1 ;  /* 0xffffffffff057424 */ /* 0x000fe400078e00ff */
[----:B------:R-:W-:Y:S02]  /*21ea0*/  IMAD.MOV.U32 R4, RZ, RZ, -0x1 ;  /* 0xffffffffff047424 */ /* 0x000fe400078e00ff */
[----:B------:R-:W-:Y:S01]  /*21eb0*/  IMAD.MOV.U32 R11, RZ, RZ, -0x1 ;  /* 0xffffffffff0b7424 */ /* 0x000fe200078e00ff */
[----:B--2---:R-:W-:-:S04]  /*21ec0*/  ISETP.GE.U32.AND P0, PT, R20, UR4, PT ;  /* 0x0000000414007c0c */ /* 0x004fc8000bf06070 */
[----:B---3--:R-:W-:-:S13]  /*21ed0*/  ISETP.GE.U32.AND.EX P0, PT, R163, UR5, PT, P0 ;  /* 0x00000005a3007c0c */ /* 0x008fda000bf06100 */
[----:B------:R-:W-:Y:S05]  /*21ee0*/  @P0 BRA `(.L_x_554) ;  /* 0x0000000400300947 */ /* 0x000fea0003800000 */
[----:B------:R-:W0:Y:S01]  /*21ef0*/  LDC.64 R16, c[0x0][0x628] ;  /* 0x00018a00ff107b82 */ /* 0x000e220000000a00 */
[----:B-1----:R-:W-:Y:S02]  /*21f00*/  IMAD.MOV.U32 R8, RZ, RZ, R20 ;  /* 0x000000ffff087224 */ /* 0x002fe400078e0014 */
[----:B------:R-:W-:-:S05]  /*21f10*/  IMAD.MOV.U32 R9, RZ, RZ, R163 ;  /* 0x000000ffff097224 */ /* 0x000fca00078e00a3 */
[----:B------:R-:W1:Y:S08]  /*21f20*/  LDC R12, c[0x0][0x630] ;  /* 0x00018c00ff0c7b82 */ /* 0x000e700000000800 */
[----:B------:R-:W2:Y:S01]  /*21f30*/  LDC.64 R18, c[0x0][0x620] ;  /* 0x00018800ff127b82 */ /* 0x000ea20000000a00 */
[----:B0-----:R-:W-:-:S04]  /*21f40*/  ISETP.NE.U32.AND P0, PT, R16, RZ, PT ;  /* 0x000000ff1000720c */ /* 0x001fc80003f05070 */
[----:B------:R-:W-:-:S13]  /*21f50*/  ISETP.NE.AND.EX P0, PT, R17, RZ, PT, P0 ;  /* 0x000000ff1100720c */ /* 0x000fda0003f05300 */
[----:B-12---:R-:W-:Y:S05]  /*21f60*/  @!P0 BRA `(.L_x_555) ;  /* 0x0000000000288947 */ /* 0x006fea0003800000 */
[----:B------:R-:W0:Y:S02]  /*21f70*/  LDC R0, c[0x0][0x634] ;  /* 0x00018d00ff007b82 */ /* 0x000e240000000800 */
        /* <DEDUP_REMOVED lines=9> */
.L_x_555:
[----:B------:R-:W0:Y:S01]  /*22010*/  LDC.64 R22, c[0x0][0x640] ;  /* 0x00019000ff167b82 */ /* 0x000e220000000a00 */
[-CC-:B------:R-:W-:Y:S01]  /*22020*/  SHF.R.U64 R15, R8, R12.reuse, R9.reuse ;  /* 0x0000000c080f7219 */ /* 0x180fe20000001209 */
[----:B------:R-:W-:Y:S01]  /*22030*/  IMAD.MOV.U32 R4, RZ, RZ, R20 ;  /* 0x000000ffff047224 */ /* 0x000fe200078e0014 */
[----:B------:R-:W-:Y:S01]  /*22040*/  SHF.R.U32.HI R0, RZ, R12, R9 ;  /* 0x0000000cff007219 */ /* 0x000fe20000011609 */
[----:B------:R-:W-:Y:S01]  /*22050*/  IMAD.MOV.U32 R24, RZ, RZ, 0x1 ;  /* 0x00000001ff187424 */ /* 0x000fe200078e00ff */
[----:B------:R-:W-:-:S03]  /*22060*/  IADD3 R7, P0, RZ, -R15, RZ ;  /* 0x8000000fff077210 */ /* 0x000fc60007f1e0ff */
[----:B------:R-:W1:Y:S02]  /*22070*/  LDC R6, c[0x0][0x618] ;  /* 0x00018600ff067b82 */ /* 0x000e640000000800 */
[----:B------:R-:W-:-:S04]  /*22080*/  IMAD.X R5, RZ, RZ, ~R0, P0 ;  /* 0x000000ffff057224 */ /* 0x000fc800000e0e00 */
[-C--:B------:R-:W-:Y:S02]  /*22090*/  IMAD R0, R5, R18.reuse, RZ ;  /* 0x0000001205007224 */ /* 0x080fe400078e02ff */
[----:B------:R-:W2:Y:S01]  /*220a0*/  LDC R8, c[0x0][0x608] ;  /* 0x00018200ff087b82 */ /* 0x000ea20000000800 */
[----:B------:R-:W-:Y:S02]  /*220b0*/  IMAD.MOV.U32 R5, RZ, RZ, R163 ;  /* 0x000000ffff057224 */ /* 0x000fe400078e00a3 */
[----:B------:R-:W-:-:S05]  /*220c0*/  IMAD.WIDE.U32 R4, R7, R18, R4 ;  /* 0x0000001207047225 */ /* 0x000fca00078e0004 */
[----:B------:R-:W3:Y:S01]  /*220d0*/  LDC R21, c[0x0][0x658] ;  /* 0x00019600ff157b82 */ /* 0x000ee20000000800 */
[----:B------:R-:W-:Y:S01]  /*220e0*/  IMAD R7, R7, R19, R0 ;  /* 0x0000001307077224 */ /* 0x000fe200078e0200 */
[----:B0-----:R-:W-:-:S03]  /*220f0*/  ISETP.NE.U32.AND P0, PT, R22, RZ, PT ;  /* 0x000000ff1600720c */ /* 0x001fc60003f05070 */
[----:B------:R-:W-:Y:S01]  /*22100*/  IMAD.IADD R5, R5, 0x1, R7 ;  /* 0x0000000105057824 */ /* 0x000fe200078e0207 */
[----:B------:R-:W-:Y:S02]  /*22110*/  ISETP.NE.AND.EX P0, PT, R23, RZ, PT, P0 ;  /* 0x000000ff1700720c */ /* 0x000fe40003f05300 */
[----:B------:R-:W0:Y:S02]  /*22120*/  LDC R16, c[0x0][0x600] ;  /* 0x00018000ff107b82 */ /* 0x000e240000000800 */
[-CC-:B-1----:R-:W-:Y:S01]  /*22130*/  SHF.R.U64 R12, R4, R6.reuse, R5.reuse ;  /* 0x00000006040c7219 */ /* 0x182fe20000001205 */
[----:B------:R-:W-:Y:S01]  /*22140*/  IMAD.MOV.U32 R4, RZ, RZ, -0x1 ;  /* 0xffffffffff047424 */ /* 0x000fe200078e00ff */
[----:B------:R-:W-:-:S04]  /*22150*/  SHF.R.U32.HI R5, RZ, R6, R5 ;  /* 0x00000006ff057219 */ /* 0x000fc80000011605 */
[----:B------:R-:W1:Y:S01]  /*22160*/  LDC R18, c[0x0][0x648] ;  /* 0x00019200ff127b82 */ /* 0x000e620000000800 */
[-CC-:B--2---:R-:W-:Y:S02]  /*22170*/  SHF.R.U64 R17, R12, R8.reuse, R5.reuse ;  /* 0x000000080c117219 */ /* 0x184fe40000001205 */
[----:B------:R-:W-:-:S05]  /*22180*/  SHF.R.U32.HI R0, RZ, R8, R5 ;  /* 0x00000008ff007219 */ /* 0x000fca0000011605 */
[----:B------:R-:W2:Y:S01]  /*22190*/  LDC R20, c[0x0][0x638] ;  /* 0x00018e00ff147b82 */ /* 0x000ea20000000800 */
[-C--:B---3--:R-:W-:Y:S02]  /*221a0*/  SHF.L.U32 R4, R4, R21.reuse, RZ ;  /* 0x0000001504047219 */ /* 0x088fe400000006ff */
[-CC-:B------:R-:W-:Y:S02]  /*221b0*/  SHF.R.U64 R19, R17, R21.reuse, R0.reuse ;  /* 0x0000001511137219 */ /* 0x180fe40000001200 */
[----:B------:R-:W-:Y:S02]  /*221c0*/  LOP3.LUT R26, RZ, R4, RZ, 0x33, !PT ;  /* 0x00000004ff1a7212 */ /* 0x000fe400078e33ff */
[----:B------:R-:W-:Y:S01]  /*221d0*/  SHF.R.U32.HI R5, RZ, R21, R0 ;  /* 0x00000015ff057219 */ /* 0x000fe20000011600 */
[----:B------:R-:W3:Y:S01]  /*221e0*/  LDC R25, c[0x0][0x610] ;  /* 0x00018400ff197b82 */ /* 0x000ee20000000800 */
[----:B------:R-:W-:Y:S01]  /*221f0*/  IMAD.MOV.U32 R4, RZ, RZ, R19 ;  /* 0x000000ffff047224 */ /* 0x000fe200078e0013 */
[----:B------:R-:W-:Y:S06]  /*22200*/  @!P0 BRA `(.L_x_556) ;  /* 0x0000000000288947 */ /* 0x000fec0003800000 */
        /* <DEDUP_REMOVED lines=10> */
.L_x_556:
[----:B-1----:R-:W-:Y:S01]  /*222b0*/  SHF.R.U64 R3, R4, R18, R5 ;  /* 0x0000001204037219 */ /* 0x002fe20000001205 */
[----:B0-----:R-:W-:Y:S01]  /*222c0*/  VIADD R7, R16, 0xffffffff ;  /* 0xffffffff10077836 */ /* 0x001fe20000000000 */
[----:B------:R-:W-:Y:S01]  /*222d0*/  SHF.L.U32 R5, R24, R21, RZ ;  /* 0x0000001518057219 */ /* 0x000fe200000006ff */
[----:B------:R-:W-:Y:S01]  /*222e0*/  @P4 IMAD R10, R13, R14, R2 ;  /* 0x0000000e0d0a4224 */ /* 0x000fe200078e0202 */
[----:B------:R-:W-:Y:S01]  /*222f0*/  LOP3.LUT R0, R17, R26, RZ, 0xc0, !PT ;  /* 0x0000001a11007212 */ /* 0x000fe200078ec0ff */
[----:B------:R-:W-:Y:S02]  /*22300*/  IMAD.MOV R4, RZ, RZ, -R3 ;  /* 0x000000ffff047224 */ /* 0x000fe400078e0a03 */
[----:B------:R-:W-:Y:S02]  /*22310*/  IMAD.MOV.U32 R11, RZ, RZ, R15 ;  /* 0x000000ffff0b7224 */ /* 0x000fe400078e000f */
[----:B------:R-:W-:Y:S01]  /*22320*/  IMAD R5, R5, R3, R0 ;  /* 0x0000000305057224 */ /* 0x000fe200078e0200 */
[----:B------:R-:W-:Y:S01]  /*22330*/  LOP3.LUT R3, R12, R7, RZ, 0xc0, !PT ;  /* 0x000000070c037212 */ /* 0x000fe200078ec0ff */
[----:B--2---:R-:W-:-:S02]  /*22340*/  IMAD R0, R4, R20, R19 ;  /* 0x0000001404007224 */ /* 0x004fc400078e0213 */
[----:B------:R-:W-:Y:S02]  /*22350*/  IMAD.MOV.U32 R4, RZ, RZ, 0x1 ;  /* 0x00000001ff047424 */ /* 0x000fe400078e00ff */
[----:B---3--:R-:W-:Y:S02]  /*22360*/  IMAD R5, R5, R25, R10 ;  /* 0x0000001905057224 */ /* 0x008fe400078e020a */
[----:B------:R-:W-:Y:S01]  /*22370*/  IMAD R2, R0, R16, R3 ;  /* 0x0000001000027224 */ /* 0x000fe200078e0203 */
[----:B------:R-:W-:-:S04]  /*22380*/  PRMT R0, R4, 0x7610, R0 ;  /* 0x0000761004007816 */ /* 0x000fc80000000000 */
[----:B------:R-:W-:Y:S02]  /*22390*/  SEL R4, R2, R5, !P4 ;  /* 0x0000000502047207 */ /* 0x000fe40006000000 */
[----:B------:R-:W-:-:S07]  /*223a0*/  SEL R5, R5, R2, !P4 ;  /* 0x0000000205057207 */ /* 0x000fce0006000000 */
.L_x_554:
[----:B------:R-:W-:-:S08]  /*223b0*/  NOP ;  /* 0x0000000000007918 */ /* 0x000fd00000000000 */
[----:B-1----:R-:W0:-:S00]  /*223c0*/  USETMAXREG.DEALLOC.CTAPOOL 0x18 ;  /* 0x00000018000079c8 */ /* 0x002e0000080e0500 */
[----:B------:R-:W-:-:S13]  /*223d0*/  ISETP.NE.AND P0, PT, RZ, UR8, PT ;  /* 0x00000008ff007c0c */ /* 0x000fda000bf05270 */
[----:B------:R-:W-:Y:S05]  /*223e0*/  @P0 EXIT ;  /* 0x000000000000094d */ /* 0x000fea0003800000 */
[----:B0-----:R-:W-:Y:S01]  /*223f0*/  LOP3.LUT P0, RZ, R0, 0xff, RZ, 0xc0, !PT ;  /* 0x000000ff00ff7812 */ /* 0x001fe2000780c0ff */
[----:B------:R-:W-:Y:S02]  /*22400*/  IMAD.MOV.U32 R0, RZ, RZ, 0x1 ;  /* 0x00000001ff007424 */ /* 0x000fe400078e00ff */
[----:B------:R-:W-:-:S10]  /*22410*/  IMAD.MOV.U32 R6, RZ, RZ, RZ ;  /* 0x000000ffff067224 */ /* 0x000fd400078e00ff */
[----:B------:R-:W-:Y:S05]  /*22420*/  @!P0 BRA `(.L_x_557) ;  /* 0x0000000c00548947 */ /* 0x000fea0003800000 */
[----:B------:R-:W0:Y:S01]  /*22430*/  LDC R0, c[0x0][0x28c] ;  /* 0x0000a300ff007b82 */ /* 0x000e220000000800 */
[----:B------:R-:W-:Y:S01]  /*22440*/  ULDC UR5, c[0x0][0x658] ;  /* 0x0001960000057ab9 */ /* 0x000fe20000000800 */
[----:B------:R-:W-:Y:S01]  /*22450*/  UMOV UR7, 0xffffffff ;  /* 0xffffffff00077882 */ /* 0x000fe20000000000 */
[----:B------:R-:W-:Y:S01]  /*22460*/  ULDC UR6, c[0x0][0xc] ;  /* 0x0000030000067ab9 */ /* 0x000fe20000000800 */
[----:B------:R-:W-:Y:S01]  /*22470*/  USHF.L.U32 UR9, UR7, UR5, URZ ;  /* 0x0000000507097299 */ /* 0x000fe2000800063f */
[----:B------:R-:W-:Y:S01]  /*22480*/  BSSY B0, `(.L_x_557) ;  /* 0x00000cf000007945 */ /* 0x000fe20003800000 */
[----:B------:R-:W-:Y:S01]  /*22490*/  UMOV UR8, 0x1 ;  /* 0x0000000100087882 */ /* 0x000fe20000000000 */
[----:B------:R-:W-:Y:S01]  /*224a0*/  ULDC UR7, c[0x0][0x10] ;  /* 0x0000040000077ab9 */ /* 0x000fe20000000800 */
[----:B------:R-:W1:Y:S01]  /*224b0*/  S2UR UR10, SR_CgaCtaId ;  /* 0x00000000000a79c3 */ /* 0x000e620000008800 */
[----:B------:R-:W-:Y:S01]  /*224c0*/  UIMAD.WIDE.U32 UR6, UR6, UR7, URZ ;  /* 0x00000007060672a5 */ /* 0x000fe2000f8e003f */
[----:B------:R-:W-:Y:S01]  /*224d0*/  IMAD.MOV.U32 R10, RZ, RZ, 0x1 ;  /* 0x00000001ff0a7424 */ /* 0x000fe200078e00ff */
[----:B------:R-:W-:Y:S01]  /*224e0*/  USHF.L.U32 UR5, UR8, UR5, URZ ;  /* 0x0000000508057299 */ /* 0x000fe2000800063f */
[----:B------:R-:W-:Y:S01]  /*224f0*/  IMAD.MOV.U32 R6, RZ, RZ, RZ ;  /* 0x000000ffff067224 */ /* 0x000fe200078e00ff */
[----:B------:R-:W-:Y:S01]  /*22500*/  ULDC UR4, c[0x0][0x600] ;  /* 0x0001800000047ab9 */ /* 0x000fe20000000800 */
[----:B------:R-:W-:Y:S01]  /*22510*/  ULDC UR8, c[0x0][0x14] ;  /* 0x0000050000087ab9 */ /* 0x000fe20000000800 */
[----:B------:R-:W-:-:S02]  /*22520*/  ULOP3.LUT UR21, UR13, 0x2, URZ, 0xfc, !UPT ;  /* 0x000000020d157892 */ /* 0x000fc4000f8efc3f */
[----:B------:R-:W-:Y:S02]  /*22530*/  UIMAD.WIDE.U32 UR22, UR6, UR8, URZ ;  /* 0x00000008061672a5 */ /* 0x000fe4000f8e003f */
[----:B------:R-:W-:Y:S02]  /*22540*/  UIMAD UR16, UR7, UR8, URZ ;  /* 0x00000008071072a4 */ /* 0x000fe4000f8e023f */
[----:B------:R-:W-:Y:S02]  /*22550*/  UIADD3 UR4, UR4, -0x1, URZ ;  /* 0xffffffff04047890 */ /* 0x000fe4000fffe03f */
[----:B------:R-:W-:Y:S01]  /*22560*/  ULOP3.LUT UR18, URZ, UR9, URZ, 0x33, !UPT ;  /* 0x000000093f127292 */ /* 0x000fe2000f8e333f */
[----:B0-----:R-:W-:Y:S01]  /*22570*/  VIADD R0, R0, 0x1f ;  /* 0x0000001f00007836 */ /* 0x001fe20000000000 */
[----:B------:R-:W-:Y:S01]  /*22580*/  UIADD3 UR16, UR23, UR16, URZ ;  /* 0x0000001017107290 */ /* 0x000fe2000fffe03f */
[----:B------:R-:W-:-:S03]  /*22590*/  ULDC.64 UR24, c[0x0][0x198] ;  /* 0x0000660000187ab9 */ /* 0x000fc60000000a00 */
[----:B------:R-:W-:Y:S01]  /*225a0*/  SHF.R.S32.HI R3, RZ, 0x1f, R0 ;  /* 0x0000001fff037819 */ /* 0x000fe20000011400 */
[----:B-1----:R-:W-:-:S03]  /*225b0*/  IMAD.U32 R8, RZ, RZ, UR10 ;  /* 0x0000000aff087e24 */ /* 0x002fc6000f8e00ff */
[----:B------:R-:W-:Y:S01]  /*225c0*/  LEA.HI R3, R3, R0, RZ, 0x5 ;  /* 0x0000000003037211 */ /* 0x000fe200078f28ff */
[----:B------:R-:W-:-:S03]  /*225d0*/  IMAD.MOV.U32 R0, RZ, RZ, 0x1 ;  /* 0x00000001ff007424 */ /* 0x000fc600078e00ff */
[----:B------:R-:W-:-:S05]  /*225e0*/  SHF.R.S32.HI R7, RZ, 0x5, R3 ;  /* 0x00000005ff077819 */ /* 0x000fca0000011403 */
[----:B------:R-:W-:-:S07]  /*225f0*/  VIADD R16, R7, 0x1 ;  /* 0x0000000107107836 */ /* 0x000fce0000000000 */
.L_x_568:
[----:B------:R-:W-:-:S03]  /*22600*/  UMOV UR6, 0xffffffff ;  /* 0xffffffff00067882 */ /* 0x000fc60000000000 */
[----:B------:R-:W-:Y:S05]  /*22610*/  BRA.DIV UR6, `(.L_x_558) ;  /* 0x0000000e06d47947 */ /* 0x000fea000b800000 */
[----:B------:R-:W-:-:S13]  /*22620*/  ELECT P0, URZ, PT ;  /* 0x00000000003f782f */ /* 0x000fda0003800000 */
.L_x_579:
[----:B------:R-:W0:Y:S01]  /*22630*/  LDC R2, c[0x0][0x28c] ;  /* 0x0000a300ff027b82 */ /* 0x000e220000000800 */
[----:B------:R-:W-:Y:S01]  /*22640*/  BSSY B1, `(.L_x_559) ;  /* 0x000003b000017945 */ /* 0x000fe20003800000 */
[----:B0-----:R-:W-:-:S13]  /*22650*/  ISETP.LT.OR P0, PT, R2, 0x1, !P0 ;  /* 0x000000010200780c */ /* 0x001fda0004701670 */
[----:B------:R-:W-:Y:S05]  /*22660*/  @P0 BRA `(.L_x_560) ;  /* 0x0000000000e00947 */ /* 0x000fea0003800000 */
[----:B------:R-:W-:Y:S02]  /*22670*/  IMAD R2, R5, 0x2, R8 ;  /* 0x0000000205027824 */ /* 0x000fe400078e0208 */
[----:B------:R-:W-:Y:S02]  /*22680*/  IMAD.SHL.U32 R4, R4, 0x100, RZ ;  /* 0x0000010004047824 */ /* 0x000fe400078e00ff */
[----:B------:R-:W-:Y:S02]  /*22690*/  IMAD.SHL.U32 R2, R2, 0x80, RZ ;  /* 0x0000008002027824 */ /* 0x000fe400078e00ff */
[----:B------:R-:W-:Y:S02]  /*226a0*/  IMAD.MOV.U32 R14, RZ, RZ, RZ ;  /* 0x000000ffff0e7224 */ /* 0x000fe400078e00ff */
[----:B------:R-:W-:Y:S02]  /*226b0*/  IMAD.MOV.U32 R3, RZ, RZ, R16 ;  /* 0x000000ffff037224 */ /* 0x000fe400078e0010 */
[----:B------:R-:W-:-:S02]  /*226c0*/  IMAD.MOV.U32 R5, RZ, RZ, R0 ;  /* 0x000000ffff057224 */ /* 0x000fc400078e0000 */
[----:B------:R-:W-:-:S07]  /*226d0*/  IMAD.MOV.U32 R9, RZ, RZ, R6 ;  /* 0x000000ffff097224 */ /* 0x000fce00078e0006 */
.L_x_563:
[----:B------:R-:W0:Y:S01]  /*226e0*/  S2UR UR6, SR_CgaCtaId ;  /* 0x00000000000679c3 */ /* 0x000e220000008800 */
[----:B------:R-:W-:Y:S01]  /*226f0*/  MOV R13, 0x400 ;  /* 0x00000400000d7802 */ /* 0x000fe20000000f00 */
[----:B0-----:R-:W-:-:S05]  /*22700*/  IMAD.U32 R8, RZ, RZ, UR6 ;  /* 0x00000006ff087e24 */ /* 0x001fca000f8e00ff */
[----:B------:R-:W-:Y:S02]  /*22710*/  LEA R12, R8, R13, 0x18 ;  /* 0x0000000d080c7211 */ /* 0x000fe400078ec0ff */
[----:B------:R-:W-:-:S03]  /*22720*/  SHF.L.U32 R13, R5, 0x1f, RZ ;  /* 0x0000001f050d7819 */ /* 0x000fc600000006ff */
[----:B------:R-:W-:-:S04]  /*22730*/  IMAD R18, R9, 0x8, R12 ;  /* 0x0000000809127824 */ /* 0x000fc800078e020c */
[----:B------:R-:W0:Y:S02]  /*22740*/  SYNCS.PHASECHK.TRANS64.TRYWAIT P0, [R18+URZ+0x20], R13 ;  /* 0x0000200d120075a7 */ /* 0x000e24000800017f */
[----:B0-----:R-:W-:Y:S05]  /*22750*/  @!P0 BRA `(.L_x_561) ;  /* 0x0000000c00a48947 */ /* 0x001fea0003800000 */
.L_x_580:
[----:B------:R-:W1:Y:S01]  /*22760*/  S2R R15, SR_TID.X ;  /* 0x00000000000f7919 */ /* 0x000e620000002100 */
[----:B------:R-:W-:-:S04]  /*22770*/  UPRMT UR6, UR21, 0x9910, URZ ;  /* 0x0000991015067896 */ /* 0x000fc8000800003f */
[----:B------:R-:W-:Y:S01]  /*22780*/  UISETP.NE.AND UP0, UPT, UR6, 0x2, UPT ;  /* 0x000000020600788c */ /* 0x000fe2000bf05270 */
[----:B-1----:R-:W-:-:S13]  /*22790*/  LOP3.LUT P0, RZ, R15, 0x7f, RZ, 0xc0, !PT ;  /* 0x0000007f0fff7812 */ /* 0x002fda000780c0ff */
[----:B0-----:R-:W0:Y:S02]  /*227a0*/  @!P0 LDC R13, c[0x0][0x500] ;  /* 0x00014000ff0d8b82 */ /* 0x001e240000000800 */
[----:B0-----:R0:W-:Y:S01]  /*227b0*/  @!P0 SYNCS.ARRIVE.TRANS64 RZ, [R18+URZ], R13 ;  /* 0x0000000d12ff89a7 */ /* 0x0011e2000800003f */
[----:B------:R-:W-:-:S13]  /*227c0*/  PLOP3.LUT P0, PT, PT, PT, UP0, 0x80, 0x0 ;  /* 0x000000000000781c */ /* 0x000fda0003f0f008 */
[----:B0-----:R-:W-:Y:S05]  /*227d0*/  @P0 BRA `(.L_x_562) ;  /* 0x0000000000040947 */ /* 0x001fea0003800000 */
[----:B------:R-:W-:Y:S01]  /*227e0*/  BPT.TRAP 0x1 ;  /* 0x000000040000795c */ /* 0x000fe20000300000 */
.L_x_562:
[----:B------:R-:W-:Y:S01]  /*227f0*/  IMAD.SHL.U32 R13, R9, 0x2000, RZ ;  /* 0x00002000090d7824 */ /* 0x000fe200078e00ff */
[----:B------:R-:W-:Y:S01]  /*22800*/  R2UR UR8, R12 ;  /* 0x000000000c0872ca */ /* 0x000fe200000e0000 */
[----:B------:R-:W-:Y:S01]  /*22810*/  VIADD R3, R3, 0xffffffff ;  /* 0xffffffff03037836 */ /* 0x000fe20000000000 */
[----:B------:R-:W-:Y:S01]  /*22820*/  R2UR UR9, R18 ;  /* 0x00000000120972ca */ /* 0x000fe200000e0000 */
[--C-:B------:R-:W-:Y:S01]  /*22830*/  IMAD R15, R8, 0x1000, R13.reuse ;  /* 0x00001000080f7824 */ /* 0x100fe200078e020d */
[----:B------:R-:W-:Y:S01]  /*22840*/  IADD3 R12, R12, 0x8100, R13 ;  /* 0x000081000c0c7810 */ /* 0x000fe20007ffe00d */
[----:B------:R-:W-:Y:S01]  /*22850*/  UIADD3 UR6, UP0, UR24, 0xf0, URZ ;  /* 0x000000f018067890 */ /* 0x000fe2000ff1e03f */
[----:B------:R-:W-:Y:S01]  /*22860*/  R2UR UR11, R2 ;  /* 0x00000000020b72ca */ /* 0x000fe200000e0000 */
[----:B------:R-:W-:Y:S01]  /*22870*/  UIADD3 UR26, UP1, UR24, 0x1f0, URZ ;  /* 0x000001f0181a7890 */ /* 0x000fe2000ff3e03f */
[----:B------:R-:W-:Y:S01]  /*22880*/  R2UR UR7, R15 ;  /* 0x000000000f0772ca */ /* 0x000fe200000e0000 */
[----:B------:R-:W-:Y:S01]  /*22890*/  VIADD R9, R9, 0x1 ;  /* 0x0000000109097836 */ /* 0x000fe20000000000 */
[----:B------:R-:W-:Y:S01]  /*228a0*/  R2UR UR10, R14 ;  /* 0x000000000e0a72ca */ /* 0x000fe200000e0000 */
[----:B------:R-:W-:Y:S01]  /*228b0*/  UIADD3.X UR27, URZ, UR25, URZ, UP1, !UPT ;  /* 0x000000193f1b7290 */ /* 0x000fe20008ffe43f */
[----:B------:R-:W-:Y:S01]  /*228c0*/  R2UR UR12, R11 ;  /* 0x000000000b0c72ca */ /* 0x000fe200000e0000 */
[----:B------:R-:W-:Y:S01]  /*228d0*/  UMOV UR20, 0x30000 ;  /* 0x0003000000147882 */ /* 0x000fe20000000000 */
[----:B------:R-:W-:Y:S01]  /*228e0*/  R2UR UR17, R12 ;  /* 0x000000000c1172ca */ /* 0x000fe200000e0000 */
[----:B------:R-:W-:Y:S01]  /*228f0*/  UMOV UR14, 0x0 ;  /* 0x00000000000e7882 */ /* 0x000fe20000000000 */
[----:B------:R-:W-:Y:S01]  /*22900*/  R2UR UR19, R4 ;  /* 0x00000000041372ca */ /* 0x000fe200000e0000 */
[----:B------:R-:W-:Y:S01]  /*22910*/  UMOV UR15, 0x10000000 ;  /* 0x10000000000f7882 */ /* 0x000fe20000000000 */
[----:B------:R-:W-:Y:S01]  /*22920*/  ISETP.GT.AND P1, PT, R3, 0x1, PT ;  /* 0x000000010300780c */ /* 0x000fe20003f24270 */
[----:B------:R-:W-:Y:S01]  /*22930*/  VIADD R14, R14, 0x20 ;  /* 0x000000200e0e7836 */ /* 0x000fe20000000000 */
[----:B------:R-:W-:Y:S01]  /*22940*/  ISETP.NE.AND P0, PT, R9, 0x4, PT ;  /* 0x000000040900780c */ /* 0x000fe20003f05270 */
[----:B------:R-:W-:-:S02]  /*22950*/  UIADD3 UR8, UR8, 0x100, UR7 ;  /* 0x0000010008087890 */ /* 0x000fc4000fffe007 */
[----:B------:R-:W-:Y:S01]  /*22960*/  UIADD3.X UR7, URZ, UR25, URZ, UP0, !UPT ;  /* 0x000000193f077290 */ /* 0x000fe200087fe43f */
[----:B------:R-:W-:Y:S02]  /*22970*/  SEL R12, RZ, 0x1, P0 ;  /* 0x00000001ff0c7807 */ /* 0x000fe40000000000 */
[----:B------:R-:W-:Y:S02]  /*22980*/  SEL R9, R9, RZ, P0 ;  /* 0x000000ff09097207 */ /* 0x000fe40000000000 */
[----:B------:R-:W-:-:S04]  /*22990*/  LOP3.LUT R5, R5, R12, RZ, 0x3c, !PT ;  /* 0x0000000c05057212 */ /* 0x000fc800078e3cff */
[----:B------:R0:W-:Y:S02]  /*229a0*/  UTMALDG.3D.MULTICAST [UR8], [UR6], UR20, desc[UR14] ;  /* 0x00000e08060073b4 */ /* 0x0001e40008011814 */
[----:B0-----:R-:W-:Y:S01]  /*229b0*/  UMOV UR8, UR17 ;  /* 0x0000001100087c82 */ /* 0x001fe20008000000 */
[----:B------:R-:W-:Y:S02]  /*229c0*/  UMOV UR11, UR19 ;  /* 0x00000013000b7c82 */ /* 0x000fe40008000000 */
[----:B------:R0:W-:Y:S02]  /*229d0*/  UTMALDG.3D [UR8], [UR26], desc[UR14] ;  /* 0x00000e081a0075b4 */ /* 0x0001e40008011000 */
[----:B0-----:R-:W-:Y:S05]  /*229e0*/  @P1 BRA `(.L_x_563) ;  /* 0xfffffffc003c1947 */ /* 0x001fea000383ffff */
.L_x_560:
[----:B------:R-:W-:Y:S05]  /*229f0*/  BSYNC B1 ;  /* 0x0000000000017941 */ /* 0x000fea0003800000 */
.L_x_559:
[----:B------:R-:W2:Y:S01]  /*22a00*/  LDL.LU R15, [R1+0x45c] ;  /* 0x00045c00010f7983 */ /* 0x000ea20000300800 */
[----:B------:R-:W-:Y:S01]  /*22a10*/  LOP3.LUT P2, RZ, R10, 0xff, RZ, 0xc0, !PT ;  /* 0x000000ff0aff7812 */ /* 0x000fe2000784c0ff */
[C---:B------:R-:W-:Y:S01]  /*22a20*/  IMAD.IADD R6, R7.reuse, 0x1, R6 ;  /* 0x0000000107067824 */ /* 0x040fe200078e0206 */
[----:B------:R-:W-:Y:S01]  /*22a30*/  ULDC.64 UR6, c[0x0][0x650] ;  /* 0x0001940000067ab9 */ /* 0x000fe20000000a00 */
[----:B------:R-:W3:Y:S01]  /*22a40*/  LDL.LU R12, [R1+0x460] ;  /* 0x00046000010c7983 */ /* 0x000ee20000300800 */
[----:B------:R-:W-:Y:S01]  /*22a50*/  BSSY B1, `(.L_x_564) ;  /* 0x000006f000017945 */ /* 0x000fe20003800000 */
[----:B------:R-:W-:Y:S01]  /*22a60*/  IMAD.MOV.U32 R5, RZ, RZ, -0x1 ;  /* 0xffffffffff057424 */ /* 0x000fe200078e00ff */
[----:B------:R-:W-:Y:S01]  /*22a70*/  ISETP.GT.U32.AND P0, PT, R6, 0x3, PT ;  /* 0x000000030600780c */ /* 0x000fe20003f04070 */
[----:B------:R-:W-:Y:S01]  /*22a80*/  IMAD.MOV.U32 R4, RZ, RZ, -0x1 ;  /* 0xffffffffff047424 */ /* 0x000fe200078e00ff */
[----:B------:R-:W-:Y:S01]  /*22a90*/  SHF.R.U32.HI R2, RZ, 0x2, R6 ;  /* 0x00000002ff027819 */ /* 0x000fe20000011606 */
[----:B------:R-:W-:Y:S01]  /*22aa0*/  IMAD.MOV.U32 R11, RZ, RZ, -0x1 ;  /* 0xffffffffff0b7424 */ /* 0x000fe200078e00ff */
[----:B------:R-:W-:-:S02]  /*22ab0*/  ISETP.LT.U32.AND P0, PT, R7, 0x4, P0 ;  /* 0x000000040700780c */ /* 0x000fc40000701070 */
[----:B------:R-:W-:Y:S01]  /*22ac0*/  LOP3.LUT R2, R2, 0x1, RZ, 0xc0, !PT ;  /* 0x0000000102027812 */ /* 0x000fe200078ec0ff */
[----:B------:R-:W0:Y:S01]  /*22ad0*/  @P2 S2R R8, SR_CgaCtaId ;  /* 0x0000000000082919 */ /* 0x000e220000008800 */
[----:B------:R-:W-:Y:S02]  /*22ae0*/  @P2 MOV R3, 0x400 ;  /* 0x0000040000032802 */ /* 0x000fe40000000f00 */
[----:B------:R-:W-:Y:S02]  /*22af0*/  ISETP.NE.U32.AND P1, PT, R2, 0x1, PT ;  /* 0x000000010200780c */ /* 0x000fe40003f25070 */
[----:B------:R-:W-:Y:S02]  /*22b00*/  LOP3.LUT R6, R6, 0x3, RZ, 0xc0, !PT ;  /* 0x0000000306067812 */ /* 0x000fe400078ec0ff */
[----:B------:R-:W-:Y:S02]  /*22b10*/  ISETP.GT.U32.AND P1, PT, R7, 0x3, !P1 ;  /* 0x000000030700780c */ /* 0x000fe40004f24070 */
[----:B------:R-:W-:-:S02]  /*22b20*/  PRMT R10, RZ, 0x7610, R10 ;  /* 0x00007610ff0a7816 */ /* 0x000fc4000000000a */
[----:B------:R-:W-:Y:S02]  /*22b30*/  SEL R2, RZ, 0x1, !P1 ;  /* 0x00000001ff027807 */ /* 0x000fe40004800000 */
[----:B0-----:R-:W-:-:S04]  /*22b40*/  @P2 LEA R3, R8, R3, 0x18 ;  /* 0x0000000308032211 */ /* 0x001fc800078ec0ff */
[----:B------:R0:W-:Y:S02]  /*22b50*/  @P2 SYNCS.ARRIVE.TRANS64.A1T0 RZ, [R3+URZ+0x58], RZ ;  /* 0x000058ff03ff29a7 */ /* 0x0001e4000810003f */
[----:B0-----:R-:W-:-:S04]  /*22b60*/  SEL R3, RZ, 0x1, !P0 ;  /* 0x00000001ff037807 */ /* 0x001fc80004000000 */
[----:B------:R-:W-:Y:S02]  /*22b70*/  LOP3.LUT R0, R2, R0, R3, 0x96, !PT ;  /* 0x0000000002007212 */ /* 0x000fe400078e9603 */
[----:B------:R-:W-:Y:S02]  /*22b80*/  PRMT R2, RZ, 0x7610, R2 ;  /* 0x00007610ff027816 */ /* 0x000fe40000000002 */
[----:B---3--:R-:W-:-:S04]  /*22b90*/  IADD3 R12, P0, R12, UR22, RZ ;  /* 0x000000160c0c7c10 */ /* 0x008fc8000ff1e0ff */
[----:B--2---:R-:W-:Y:S01]  /*22ba0*/  IADD3.X R15, R15, UR16, RZ, P0, !PT ;  /* 0x000000100f0f7c10 */ /* 0x004fe200087fe4ff */
[----:B------:R0:W-:Y:S01]  /*22bb0*/  STL [R1+0x460], R12 ;  /* 0x0004600c01007387 */ /* 0x0001e20000100800 */
[----:B------:R-:W-:-:S03]  /*22bc0*/  ISETP.GE.U32.AND P0, PT, R12, UR6, PT ;  /* 0x000000060c007c0c */ /* 0x000fc6000bf06070 */
[----:B------:R0:W-:Y:S01]  /*22bd0*/  STL [R1+0x45c], R15 ;  /* 0x00045c0f01007387 */ /* 0x0001e20000100800 */
[----:B------:R-:W-:-:S13]  /*22be0*/  ISETP.GE.U32.AND.EX P0, PT, R15, UR7, PT, P0 ;  /* 0x000000070f007c0c */ /* 0x000fda000bf06100 */
[----:B0-----:R-:W-:Y:S05]  /*22bf0*/  @P0 BRA `(.L_x_565) ;  /* 0x0000000400500947 */ /* 0x001fea0003800000 */
[----:B------:R-:W0:Y:S01]  /*22c00*/  S2R R9, SR_CTAID.X ;  /* 0x0000000000097919 */ /* 0x000e220000002500 */
[----:B------:R-:W-:Y:S01]  /*22c10*/  ULDC UR6, c[0x0][0x150] ;  /* 0x0000540000067ab9 */ /* 0x000fe20000000800 */
[----:B------:R-:W1:Y:S01]  /*22c20*/  LDC R4, c[0x0][0x144] ;  /* 0x00005100ff047b82 */ /* 0x000e620000000800 */
[----:B------:R-:W-:Y:S01]  /*22c30*/  ULDC UR9, c[0x0][0x630] ;  /* 0x00018c0000097ab9 */ /* 0x000fe20000000800 */
[----:B------:R-:W2:Y:S06]  /*22c40*/  S2R R2, SR_CTAID.Y ;  /* 0x0000000000027919 */ /* 0x000eac0000002600 */
[----:B------:R-:W3:Y:S01]  /*22c50*/  LDC R13, c[0x0][0x148] ;  /* 0x00005200ff0d7b82 */ /* 0x000ee20000000800 */
[----:B0-----:R-:W-:-:S02]  /*22c60*/  I2FP.F32.U32 R3, R9 ;  /* 0x0000000900037245 */ /* 0x001fc40000201000 */
[----:B--2---:R-:W-:-:S03]  /*22c70*/  I2FP.F32.U32 R5, R2 ;  /* 0x0000000200057245 */ /* 0x004fc60000201000 */
[----:B------:R-:W-:Y:S01]  /*22c80*/  FMUL R3, R3, UR6 ;  /* 0x0000000603037c20 */ /* 0x000fe20008400000 */
[----:B------:R-:W-:Y:S02]  /*22c90*/  ULDC UR6, c[0x0][0x154] ;  /* 0x0000550000067ab9 */ /* 0x000fe40000000800 */
[----:B------:R-:W-:Y:S01]  /*22ca0*/  FMUL R11, R5, UR6 ;  /* 0x00000006050b7c20 */ /* 0x000fe20008400000 */
[----:B------:R-:W-:Y:S02]  /*22cb0*/  ULDC.64 UR6, c[0x0][0x628] ;  /* 0x00018a0000067ab9 */ /* 0x000fe40000000a00 */
[----:B------:R-:W0:Y:S01]  /*22cc0*/  F2I.U32.TRUNC.NTZ R3, R3 ;  /* 0x0000000300037305 */ /* 0x000e22000020f000 */
[----:B------:R-:W-:-:S04]  /*22cd0*/  ISETP.NE.U32.AND P0, PT, RZ, UR6, PT ;  /* 0x00000006ff007c0c */ /* 0x000fc8000bf05070 */
[----:B------:R-:W-:-:S03]  /*22ce0*/  ISETP.NE.AND.EX P0, PT, RZ, UR7, PT, P0 ;  /* 0x00000007ff007c0c */ /* 0x000fc6000bf05300 */
[----:B------:R-:W2:Y:S01]  /*22cf0*/  F2I.U32.TRUNC.NTZ R11, R11 ;  /* 0x0000000b000b7305 */ /* 0x000ea2000020f000 */
[----:B0-----:R-:W-:Y:S02]  /*22d00*/  IMAD.MOV R5, RZ, RZ, -R3 ;  /* 0x000000ffff057224 */ /* 0x001fe400078e0a03 */
[----:B------:R-:W-:Y:S02]  /*22d10*/  IMAD.MOV.U32 R3, RZ, RZ, R15 ;  /* 0x000000ffff037224 */ /* 0x000fe400078e000f */
[----:B-1----:R-:W-:Y:S02]  /*22d20*/  IMAD R9, R4, R5, R9 ;  /* 0x0000000504097224 */ /* 0x002fe400078e0209 */
[----:B--2---:R-:W-:-:S04]  /*22d30*/  IMAD.MOV R4, RZ, RZ, -R11 ;  /* 0x000000ffff047224 */ /* 0x004fc800078e0a0b */
[----:B---3--:R-:W-:Y:S02]  /*22d40*/  @P4 IMAD R9, R13, R4, R2 ;  /* 0x000000040d094224 */ /* 0x008fe400078e0202 */
[----:B------:R-:W-:Y:S01]  /*22d50*/  IMAD.MOV.U32 R2, RZ, RZ, R12 ;  /* 0x000000ffff027224 */ /* 0x000fe200078e000c */
[----:B------:R-:W-:Y:S06]  /*22d60*/  @!P0 BRA `(.L_x_566) ;  /* 0x0000000000288947 */ /* 0x000fec0003800000 */
[----:B------:R-:W-:Y:S02]  /*22d70*/  ULDC UR8, c[0x0][0x634] ;  /* 0x00018d0000087ab9 */ /* 0x000fe40000000800 */
[----:B------:R-:W-:-:S05]  /*22d80*/  IADD3 R3, P0, R12, UR8, RZ ;  /* 0x000000080c037c10 */ /* 0x000fca000ff1e0ff */
[----:B------:R-:W-:-:S04]  /*22d90*/  IMAD.X R11, RZ, RZ, R15, P0 ;  /* 0x000000ffff0b7224 */ /* 0x000fc800000e060f */
[----:B------:R-:W-:-:S04]  /*22da0*/  IMAD.WIDE.U32 R4, R11, UR6, RZ ;  /* 0x000000060b047c25 */ /* 0x000fc8000f8e00ff */
[----:B------:R-:W-:-:S04]  /*22db0*/  IMAD.WIDE.U32 R4, P0, R3, UR7, R4 ;  /* 0x0000000703047c25 */ /* 0x000fc8000f800004 */
[----:B------:R-:W-:-:S04]  /*22dc0*/  IMAD.WIDE.U32 R2, R3, UR6, RZ ;  /* 0x0000000603027c25 */ /* 0x000fc8000f8e00ff */
[----:B------:R-:W-:Y:S01]  /*22dd0*/  IMAD.MOV.U32 R2, RZ, RZ, R5 ;  /* 0x000000ffff027224 */ /* 0x000fe200078e0005 */
[----:B------:R-:W-:Y:S01]  /*22de0*/  IADD3 RZ, P1, R3, R4, RZ ;  /* 0x0000000403ff7210 */ /* 0x000fe20007f3e0ff */
[----:B------:R-:W-:-:S04]  /*22df0*/  IMAD.X R3, RZ, RZ, RZ, P0 ;  /* 0x000000ffff037224 */ /* 0x000fc800000e06ff */
[----:B------:R-:W-:-:S08]  /*22e00*/  IMAD.WIDE.U32.X R2, R11, UR7, R2, P1 ;  /* 0x000000070b027c25 */ /* 0x000fd000088e0402 */
.L_x_566:
[--C-:B------:R-:W-:Y:S01]  /*22e10*/  SHF.R.U64 R11, R2, UR9, R3.reuse ;  /* 0x00000009020b7c19 */ /* 0x100fe20008001203 */
[----:B------:R-:W-:Y:S01]  /*22e20*/  ULDC.64 UR6, c[0x0][0x620] ;  /* 0x0001880000067ab9 */ /* 0x000fe20000000a00 */
[----:B------:R-:W-:Y:S01]  /*22e30*/  SHF.R.U32.HI R2, RZ, UR9, R3 ;  /* 0x00000009ff027c19 */ /* 0x000fe20008011603 */
[----:B------:R-:W-:Y:S01]  /*22e40*/  IMAD.MOV.U32 R3, RZ, RZ, R15 ;  /* 0x000000ffff037224 */ /* 0x000fe200078e000f */
[----:B------:R-:W-:Y:S01]  /*22e50*/  IADD3 R13, P0, RZ, -R11, RZ ;  /* 0x8000000bff0d7210 */ /* 0x000fe20007f1e0ff */
[----:B------:R-:W-:-:S04]  /*22e60*/  ULDC.64 UR8, c[0x0][0x640] ;  /* 0x0001900000087ab9 */ /* 0x000fc80000000a00 */
[----:B------:R-:W-:Y:S01]  /*22e70*/  IMAD.X R2, RZ, RZ, ~R2, P0 ;  /* 0x000000ffff027224 */ /* 0x000fe200000e0e02 */
[----:B------:R-:W-:-:S03]  /*22e80*/  ISETP.NE.U32.AND P0, PT, RZ, UR8, PT ;  /* 0x00000008ff007c0c */ /* 0x000fc6000bf05070 */
[----:B------:R-:W-:Y:S01]  /*22e90*/  IMAD R2, R2, UR6, RZ ;  /* 0x0000000602027c24 */ /* 0x000fe2000f8e02ff */
[----:B------:R-:W-:-:S03]  /*22ea0*/  ISETP.NE.AND.EX P0, PT, RZ, UR9, PT, P0 ;  /* 0x00000009ff007c0c */ /* 0x000fc6000bf05300 */
[----:B------:R-:W-:Y:S02]  /*22eb0*/  IMAD R5, R13, UR7, R2 ;  /* 0x000000070d057c24 */ /* 0x000fe4000f8e0202 */
[----:B------:R-:W-:-:S04]  /*22ec0*/  IMAD.MOV.U32 R2, RZ, RZ, R12 ;  /* 0x000000ffff027224 */ /* 0x000fc800078e000c */
[----:B------:R-:W-:Y:S01]  /*22ed0*/  IMAD.WIDE.U32 R2, R13, UR6, R2 ;  /* 0x000000060d027c25 */ /* 0x000fe2000f8e0002 */
[----:B------:R-:W-:-:S03]  /*22ee0*/  ULDC UR6, c[0x0][0x618] ;  /* 0x0001860000067ab9 */ /* 0x000fc60000000800 */
[----:B------:R-:W-:-:S05]  /*22ef0*/  IMAD.IADD R3, R3, 0x1, R5 ;  /* 0x0000000103037824 */ /* 0x000fca00078e0205 */
[--C-:B------:R-:W-:Y:S02]  /*22f00*/  SHF.R.U64 R12, R2, UR6, R3.reuse ;  /* 0x00000006020c7c19 */ /* 0x100fe40008001203 */
[----:B------:R-:W-:Y:S01]  /*22f10*/  SHF.R.U32.HI R3, RZ, UR6, R3 ;  /* 0x00000006ff037c19 */ /* 0x000fe20008011603 */
[----:B------:R-:W-:-:S03]  /*22f20*/  ULDC UR6, c[0x0][0x608] ;  /* 0x0001820000067ab9 */ /* 0x000fc60000000800 */
[--C-:B------:R-:W-:Y:S02]  /*22f30*/  SHF.R.U64 R13, R12, UR6, R3.reuse ;  /* 0x000000060c0d7c19 */ /* 0x100fe40008001203 */
[----:B------:R-:W-:Y:S01]  /*22f40*/  SHF.R.U32.HI R2, RZ, UR6, R3 ;  /* 0x00000006ff027c19 */ /* 0x000fe20008011603 */
[----:B------:R-:W-:-:S03]  /*22f50*/  ULDC UR6, c[0x0][0x658] ;  /* 0x0001960000067ab9 */ /* 0x000fc60000000800 */
[--C-:B------:R-:W-:Y:S02]  /*22f60*/  SHF.R.U64 R14, R13, UR6, R2.reuse ;  /* 0x000000060d0e7c19 */ /* 0x100fe40008001202 */
[----:B------:R-:W-:-:S03]  /*22f70*/  SHF.R.U32.HI R15, RZ, UR6, R2 ;  /* 0x00000006ff0f7c19 */ /* 0x000fc60008011602 */
[----:B------:R-:W-:Y:S02]  /*22f80*/  IMAD.MOV.U32 R2, RZ, RZ, R14 ;  /* 0x000000ffff027224 */ /* 0x000fe400078e000e */
        /* <DEDUP_REMOVED lines=12> */
.L_x_567:
[----:B------:R-:W-:Y:S01]  /*23050*/  ULDC UR6, c[0x0][0x648] ;  /* 0x0001920000067ab9 */ /* 0x000fe20000000800 */
[----:B------:R-:W-:Y:S02]  /*23060*/  LOP3.LUT R13, R13, UR18, RZ, 0xc0, !PT ;  /* 0x000000120d0d7c12 */ /* 0x000fe4000f8ec0ff */
[----:B------:R-:W-:Y:S01]  /*23070*/  SHF.R.U64 R2, R2, UR6, R3 ;  /* 0x0000000602027c19 */ /* 0x000fe20008001203 */
[----:B------:R-:W-:-:S04]  /*23080*/  ULDC UR6, c[0x0][0x638] ;  /* 0x00018e0000067ab9 */ /* 0x000fc80000000800 */
[----:B------:R-:W-:Y:S02]  /*23090*/  IMAD.MOV R3, RZ, RZ, -R2 ;  /* 0x000000ffff037224 */ /* 0x000fe400078e0a02 */
[----:B------:R-:W-:Y:S02]  /*230a0*/  IMAD R4, R2, UR5, R13 ;  /* 0x0000000502047c24 */ /* 0x000fe4000f8e020d */
[----:B------:R-:W-:Y:S01]  /*230b0*/  IMAD R14, R3, UR6, R14 ;  /* 0x00000006030e7c24 */ /* 0x000fe2000f8e020e */
[----:B------:R-:W-:Y:S01]  /*230c0*/  ULDC UR6, c[0x0][0x610] ;  /* 0x0001840000067ab9 */ /* 0x000fe20000000800 */
[----:B------:R-:W-:Y:S01]  /*230d0*/  LOP3.LUT R3, R12, UR4, RZ, 0xc0, !PT ;  /* 0x000000040c037c12 */ /* 0x000fe2000f8ec0ff */
[----:B------:R-:W-:Y:S01]  /*230e0*/  IMAD R9, R4, UR6, R9 ;  /* 0x0000000604097c24 */ /* 0x000fe2000f8e0209 */
[----:B------:R-:W-:Y:S01]  /*230f0*/  ULDC UR6, c[0x0][0x600] ;  /* 0x0001800000067ab9 */ /* 0x000fe20000000800 */
[----:B------:R-:W-:Y:S02]  /*23100*/  IMAD.MOV.U32 R2, RZ, RZ, 0x1 ;  /* 0x00000001ff027424 */ /* 0x000fe400078e00ff */
[----:B------:R-:W-:-:S05]  /*23110*/  IMAD R14, R14, UR6, R3 ;  /* 0x000000060e0e7c24 */ /* 0x000fca000f8e0203 */
[----:B------:R-:W-:Y:S02]  /*23120*/  SEL R4, R14, R9, !P4 ;  /* 0x000000090e047207 */ /* 0x000fe40006000000 */
[----:B------:R-:W-:-:S07]  /*23130*/  SEL R5, R9, R14, !P4 ;  /* 0x0000000e09057207 */ /* 0x000fce0006000000 */
.L_x_565:
[----:B------:R-:W-:Y:S05]  /*23140*/  BSYNC B1 ;  /* 0x0000000000017941 */ /* 0x000fea0003800000 */
.L_x_564:
[----:B------:R-:W-:-:S13]  /*23150*/  LOP3.LUT P0, RZ, R2, 0xff, RZ, 0xc0, !PT ;  /* 0x000000ff02ff7812 */ /* 0x000fda000780c0ff */
[----:B------:R-:W-:Y:S05]  /*23160*/  @P0 BRA `(.L_x_568) ;  /* 0xfffffff400240947 */ /* 0x000fea000383ffff */
[----:B------:R-:W-:Y:S05]  /*23170*/  BSYNC B0 ;  /* 0x0000000000007941 */ /* 0x000fea0003800000 */
.L_x_557:
[----:B------:R-:W-:-:S03]  /*23180*/  UMOV UR6, 0xffffffff ;  /* 0xffffffff00067882 */ /* 0x000fc60000000000 */
[----:B------:R-:W-:Y:S05]  /*23190*/  BRA.DIV UR6, `(.L_x_569) ;  /* 0x0000000606287947 */ /* 0x000fea000b800000 */
[----:B------:R-:W-:-:S13]  /*231a0*/  ELECT P0, URZ, PT ;  /* 0x00000000003f782f */ /* 0x000fda0003800000 */
.L_x_583:
[----:B------:R-:W-:Y:S04]  /*231b0*/  BSSY B0, `(.L_x_570) ;  /* 0x000002c000007945 */ /* 0x000fe80003800000 */
[----:B------:R-:W-:Y:S05]  /*231c0*/  @!P0 BRA `(.L_x_571) ;  /* 0x0000000000a88947 */ /* 0x000fea0003800000 */
[----:B------:R-:W-:-:S04]  /*231d0*/  ULOP3.LUT UR6, UR13, 0x2, URZ, 0xfc, !UPT ;  /* 0x000000020d067892 */ /* 0x000fc8000f8efc3f */
[----:B------:R-:W-:-:S06]  /*231e0*/  UISETP.NE.AND UP0, UPT, UR6, 0x3, UPT ;  /* 0x000000030600788c */ /* 0x000fcc000bf05270 */
[----:B------:R-:W-:-:S13]  /*231f0*/  PLOP3.LUT P0, PT, PT, PT, UP0, 0x80, 0x0 ;  /* 0x000000000000781c */ /* 0x000fda0003f0f008 */
[----:B------:R-:W-:Y:S05]  /*23200*/  @!P0 BRA `(.L_x_572) ;  /* 0x0000000000048947 */ /* 0x000fea0003800000 */
[----:B------:R-:W-:Y:S01]  /*23210*/  BPT.TRAP 0x1 ;  /* 0x000000040000795c */ /* 0x000fe20000300000 */
.L_x_572:
[----:B------:R-:W0:Y:S01]  /*23220*/  S2R R3, SR_CgaCtaId ;  /* 0x0000000000037919 */ /* 0x000e220000008800 */
[----:B------:R-:W-:-:S04]  /*23230*/  MOV R2, 0x400 ;  /* 0x0000040000027802 */ /* 0x000fc80000000f00 */
[----:B0-----:R-:W-:Y:S02]  /*23240*/  LEA R3, R3, R2, 0x18 ;  /* 0x0000000203037211 */ /* 0x001fe400078ec0ff */
[----:B------:R-:W-:-:S03]  /*23250*/  SHF.L.U32 R2, R0, 0x1f, RZ ;  /* 0x0000001f00027819 */ /* 0x000fc600000006ff */
[----:B------:R-:W-:-:S04]  /*23260*/  VIADD R3, R3, 0x20 ;  /* 0x0000002003037836 */ /* 0x000fc80000000000 */
[----:B------:R-:W-:-:S04]  /*23270*/  IMAD R5, R6, 0x8, R3 ;  /* 0x0000000806057824 */ /* 0x000fc800078e0203 */
[----:B------:R-:W0:Y:S02]  /*23280*/  SYNCS.PHASECHK.TRANS64.TRYWAIT P0, [R5+URZ], R2 ;  /* 0x00000002050075a7 */ /* 0x000e24000800017f */
[----:B0-----:R-:W-:Y:S05]  /*23290*/  @!P0 BRA `(.L_x_573) ;  /* 0x0000000400088947 */ /* 0x001fea0003800000 */
.L_x_584:
[----:B------:R-:W-:-:S05]  /*232a0*/  VIADD R6, R6, 0x1 ;  /* 0x0000000106067836 */ /* 0x000fca0000000000 */
[----:B------:R-:W-:-:S04]  /*232b0*/  ISETP.NE.AND P0, PT, R6, 0x4, PT ;  /* 0x000000040600780c */ /* 0x000fc80003f05270 */
[----:B0-----:R-:W-:Y:S02]  /*232c0*/  SEL R5, RZ, 0x1, P0 ;  /* 0x00000001ff057807 */ /* 0x001fe40000000000 */
[----:B------:R-:W-:Y:S02]  /*232d0*/  SEL R6, R6, RZ, P0 ;  /* 0x000000ff06067207 */ /* 0x000fe40000000000 */
[----:B------:R-:W-:-:S03]  /*232e0*/  LOP3.LUT R5, R0, R5, RZ, 0x3c, !PT ;  /* 0x0000000500057212 */ /* 0x000fc600078e3cff */
[----:B------:R-:W-:Y:S01]  /*232f0*/  IMAD R7, R6, 0x8, R3 ;  /* 0x0000000806077824 */ /* 0x000fe200078e0203 */
[----:B------:R-:W-:-:S04]  /*23300*/  SHF.L.U32 R0, R5, 0x1f, RZ ;  /* 0x0000001f05007819 */ /* 0x000fc800000006ff */
[----:B------:R-:W0:Y:S02]  /*23310*/  SYNCS.PHASECHK.TRANS64.TRYWAIT P0, [R7+URZ], R0 ;  /* 0x00000000070075a7 */ /* 0x000e24000800017f */
[----:B0-----:R-:W-:Y:S05]  /*23320*/  @!P0 BRA `(.L_x_574) ;  /* 0x0000000000f88947 */ /* 0x001fea0003800000 */
.L_x_585:
[----:B0-----:R-:W-:-:S05]  /*23330*/  VIADD R0, R6, 0x1 ;  /* 0x0000000106007836 */ /* 0x001fca0000000000 */
[----:B------:R-:W-:-:S04]  /*23340*/  ISETP.NE.AND P0, PT, R0, 0x4, PT ;  /* 0x000000040000780c */ /* 0x000fc80003f05270 */
[----:B------:R-:W-:Y:S02]  /*23350*/  SEL R2, RZ, 0x1, P0 ;  /* 0x00000001ff027807 */ /* 0x000fe40000000000 */
[----:B------:R-:W-:Y:S02]  /*23360*/  SEL R4, R0, RZ, P0 ;  /* 0x000000ff00047207 */ /* 0x000fe40000000000 */
[----:B------:R-:W-:-:S03]  /*23370*/  LOP3.LUT R5, R5, R2, RZ, 0x3c, !PT ;  /* 0x0000000205057212 */ /* 0x000fc600078e3cff */
[----:B------:R-:W-:Y:S01]  /*23380*/  IMAD R7, R4, 0x8, R3 ;  /* 0x0000000804077824 */ /* 0x000fe200078e0203 */
[----:B------:R-:W-:-:S04]  /*23390*/  SHF.L.U32 R0, R5, 0x1f, RZ ;  /* 0x0000001f05007819 */ /* 0x000fc800000006ff */
[----:B------:R-:W0:Y:S02]  /*233a0*/  SYNCS.PHASECHK.TRANS64.TRYWAIT P0, [R7+URZ], R0 ;  /* 0x00000000070075a7 */ /* 0x000e24000800017f */
[----:B0-----:R-:W-:Y:S05]  /*233b0*/  @!P0 BRA `(.L_x_575) ;  /* 0x0000000000e88947 */ /* 0x001fea0003800000 */
.L_x_586:
[----:B0-----:R-:W-:-:S05]  /*233c0*/  VIADD R0, R4, 0x1 ;  /* 0x0000000104007836 */ /* 0x001fca0000000000 */
[----:B------:R-:W-:-:S04]  /*233d0*/  ISETP.NE.AND P0, PT, R0, 0x4, PT ;  /* 0x000000040000780c */ /* 0x000fc80003f05270 */
[----:B------:R-:W-:Y:S02]  /*233e0*/  SEL R2, RZ, 0x1, P0 ;  /* 0x00000001ff027807 */ /* 0x000fe40000000000 */
[----:B------:R-:W-:Y:S02]  /*233f0*/  SEL R0, R0, RZ, P0 ;  /* 0x000000ff00007207 */ /* 0x000fe40000000000 */
[----:B------:R-:W-:-:S03]  /*23400*/  LOP3.LUT R2, R5, R2, RZ, 0x3c, !PT ;  /* 0x0000000205027212 */ /* 0x000fc600078e3cff */
[----:B------:R-:W-:Y:S01]  /*23410*/  IMAD R3, R0, 0x8, R3 ;  /* 0x0000000800037824 */ /* 0x000fe200078e0203 */
[----:B------:R-:W-:-:S07]  /*23420*/  SHF.L.U32 R0, R2, 0x1f, RZ ;  /* 0x0000001f02007819 */ /* 0x000fce00000006ff */
.L_x_576:
[----:B0-----:R0:W1:Y:S02]  /*23430*/  SYNCS.PHASECHK.TRANS64.TRYWAIT P0, [R3+URZ], R0 ;  /* 0x00000000030075a7 */ /* 0x001064000800017f */
[----:B-1----:R-:W-:Y:S05]  /*23440*/  @!P0 NANOSLEEP.SYNCS 0x989680 ;  /* 0x009896800000895d */ /* 0x002fea0003900000 */
[----:B------:R-:W1:Y:S02]  /*23450*/  @!P0 SYNCS.PHASECHK.TRANS64 P0, [R3+URZ], R0 ;  /* 0x00000000030085a7 */ /* 0x000e64000800007f */
[----:B-1----:R-:W-:Y:S05]  /*23460*/  @!P0 BRA `(.L_x_576) ;  /* 0xfffffffc00f08947 */ /* 0x002fea000383ffff */
.L_x_571:
[----:B------:R-:W-:Y:S05]  /*23470*/  BSYNC B0 ;  /* 0x0000000000007941 */ /* 0x000fea0003800000 */
.L_x_570:
[----:B------:R-:W-:Y:S05]  /*23480*/  EXIT ;  /* 0x000000000000794d */ /* 0x000fea0003800000 */
.L_x_21:
[----:B--2---:R-:W-:-:S04]  /*23490*/  IMAD.U32 R3, RZ, RZ, UR7 ;  /* 0x00000007ff037e24 */ /* 0x004fc8000f8e00ff */
[----:B------:R2:W4:Y:S03]  /*234a0*/  SYNCS.PHASECHK.TRANS64.TRYWAIT P1, [R3+URZ], R0 ;  /* 0x00000000030075a7 */ /* 0x000526000802017f */
[----:B----4-:R-:W-:Y:S05]  /*234b0*/  @!P1 NANOSLEEP.SYNCS 0x989680 ;  /* 0x009896800000995d */ /* 0x010fea0003900000 */
[----:B------:R-:W4:Y:S02]  /*234c0*/  @!P1 SYNCS.PHASECHK.TRANS64 P1, [R3+URZ], R0 ;  /* 0x00000000030095a7 */ /* 0x000f24000802007f */
[----:B----4-:R-:W-:Y:S05]  /*234d0*/  @!P1 BRA `(.L_x_21) ;  /* 0xfffffffc00ec9947 */ /* 0x010fea000383ffff */
[----:B------:R-:W-:Y:S05]  /*234e0*/  BRA `(.L_x_20) ;  /* 0xfffffdf800247947 */ /* 0x000fea000383ffff */
.L_x_27:
[----:B-----5:R4:W-:Y:S02]  /*234f0*/  STL [R1+0x474], R0 ;  /* 0x0004740001007387 */ /* 0x0209e40000100800 */
[----:B----4-:R-:W-:-:S04]  /*23500*/  IMAD.U32 R0, RZ, RZ, UR9 ;  /* 0x00000009ff007e24 */ /* 0x010fc8000f8e00ff */
[----:B------:R4:W0:Y:S03]  /*23510*/  SYNCS.PHASECHK.TRANS64.TRYWAIT P1, [R0+URZ], R3 ;  /* 0x00000003000075a7 */ /* 0x000826000802017f */
[----:B0-----:R-:W-:Y:S05]  /*23520*/  @!P1 NANOSLEEP.SYNCS 0x989680 ;  /* 0x009896800000995d */ /* 0x001fea0003900000 */
[----:B------:R4:W0:Y:S02]  /*23530*/  @!P1 SYNCS.PHASECHK.TRANS64 P1, [R0+URZ], R3 ;  /* 0x00000003000095a7 */ /* 0x000824000802007f */
[----:B----4-:R4:W5:Y:S02]  /*23540*/  LDL.LU R0, [R1+0x474] ;  /* 0x0004740001007983 */ /* 0x0109640000300800 */
[----:B0---4-:R-:W-:Y:S05]  /*23550*/  @!P1 BRA `(.L_x_27) ;  /* 0xfffffffc00e49947 */ /* 0x011fea000383ffff */
[----:B------:R-:W-:Y:S05]  /*23560*/  BRA `(.L_x_26) ;  /* 0xfffffe3000047947 */ /* 0x000fea000383ffff */
.L_x_558:
[----:B------:R-:W-:Y:S01]  /*23570*/  BSSY B1, `(.L_x_577) ;  /* 0x0000006000017945 */ /* 0x000fe20003800000 */
[----:B------:R-:W-:-:S07]  /*23580*/  IMAD.MOV.U32 R2, RZ, RZ, -0x1 ;  /* 0xffffffffff027424 */ /* 0x000fce00078e00ff */
[----:B------:R-:W-:Y:S05]  /*23590*/  WARPSYNC.COLLECTIVE R2, `(.L_x_578) ;  /* 0x00000000020c7348 */ /* 0x000fea0003c00000 */
[----:B------:R-:W-:Y:S02]  /*235a0*/  ELECT P0, UR62, PT ;  /* 0x00000000003e782f */ /* 0x000fe40003800000 */
[----:B------:R-:W-:Y:S01]  /*235b0*/  MOV R2, UR62 ;  /* 0x0000003e00027c02 */ /* 0x000fe20008000f00 */
[----:B------:R-:W-:Y:S10]  /*235c0*/  ENDCOLLECTIVE ;  /* 0x000000000000791b */ /* 0x000ff40003800000 */
.L_x_578:
[----:B------:R-:W-:Y:S05]  /*235d0*/  BSYNC B1 ;  /* 0x0000000000017941 */ /* 0x000fea0003800000 */
.L_x_577:
[----:B------:R-:W-:Y:S05]  /*235e0*/  BRA `(.L_x_579) ;  /* 0xfffffff000107947 */ /* 0x000fea000383ffff */
.L_x_561:
[----:B0-----:R0:W1:Y:S02]  /*235f0*/  SYNCS.PHASECHK.TRANS64.TRYWAIT P0, [R18+URZ+0x20], R13 ;  /* 0x0000200d120075a7 */ /* 0x001064000800017f */
[----:B-1----:R-:W-:Y:S05]  /*23600*/  @!P0 NANOSLEEP.SYNCS 0x989680 ;  /* 0x009896800000895d */ /* 0x002fea0003900000 */
[----:B------:R-:W1:Y:S02]  /*23610*/  @!P0 SYNCS.PHASECHK.TRANS64 P0, [R18+URZ+0x20], R13 ;  /* 0x0000200d120085a7 */ /* 0x000e64000800007f */
[----:B-1----:R-:W-:Y:S05]  /*23620*/  @!P0 BRA `(.L_x_561) ;  /* 0xfffffffc00f08947 */ /* 0x002fea000383ffff */
[----:B------:R-:W-:Y:S05]  /*23630*/  BRA `(.L_x_580) ;  /* 0xfffffff000487947 */ /* 0x000fea000383ffff */
.L_x_569:
[----:B------:R-:W-:Y:S01]  /*23640*/  BSSY B0, `(.L_x_581) ;  /* 0x0000006000007945 */ /* 0x000fe20003800000 */
[----:B------:R-:W-:-:S07]  /*23650*/  IMAD.MOV.U32 R2, RZ, RZ, -0x1 ;  /* 0xffffffffff027424 */ /* 0x000fce00078e00ff */
[----:B------:R-:W-:Y:S05]  /*23660*/  WARPSYNC.COLLECTIVE R2, `(.L_x_582) ;  /* 0x00000000020c7348 */ /* 0x000fea0003c00000 */
[----:B------:R-:W-:Y:S02]  /*23670*/  ELECT P0, UR62, PT ;  /* 0x00000000003e782f */ /* 0x000fe40003800000 */
[----:B------:R-:W-:Y:S01]  /*23680*/  MOV R2, UR62 ;  /* 0x0000003e00027c02 */ /* 0x000fe20008000f00 */
[----:B------:R-:W-:Y:S10]  /*23690*/  ENDCOLLECTIVE ;  /* 0x000000000000791b */ /* 0x000ff40003800000 */
.L_x_582:
[----:B------:R-:W-:Y:S05]  /*236a0*/  BSYNC B0 ;  /* 0x0000000000007941 */ /* 0x000fea0003800000 */
.L_x_581:
[----:B------:R-:W-:Y:S05]  /*236b0*/  BRA `(.L_x_583) ;  /* 0xfffffff800bc7947 */ /* 0x000fea000383ffff */
.L_x_573:
[----:B0-----:R0:W1:Y:S02]  /*236c0*/  SYNCS.PHASECHK.TRANS64.TRYWAIT P0, [R5+URZ], R2 ;  /* 0x00000002050075a7 */ /* 0x001064000800017f */
[----:B-1----:R-:W-:Y:S05]  /*236d0*/  @!P0 NANOSLEEP.SYNCS 0x989680 ;  /* 0x009896800000895d */ /* 0x002fea0003900000 */
[----:B------:R-:W1:Y:S02]  /*236e0*/  @!P0 SYNCS.PHASECHK.TRANS64 P0, [R5+URZ], R2 ;  /* 0x00000002050085a7 */ /* 0x000e64000800007f */
[----:B-1----:R-:W-:Y:S05]  /*236f0*/  @!P0 BRA `(.L_x_573) ;  /* 0xfffffffc00f08947 */ /* 0x002fea000383ffff */
[----:B------:R-:W-:Y:S05]  /*23700*/  BRA `(.L_x_584) ;  /* 0xfffffff800e47947 */ /* 0x000fea000383ffff */
.L_x_574:
[----:B0-----:R0:W1:Y:S02]  /*23710*/  SYNCS.PHASECHK.TRANS64.TRYWAIT P0, [R7+URZ], R0 ;  /* 0x00000000070075a7 */ /* 0x001064000800017f */
[----:B-1----:R-:W-:Y:S05]  /*23720*/  @!P0 NANOSLEEP.SYNCS 0x989680 ;  /* 0x009896800000895d */ /* 0x002fea0003900000 */
[----:B------:R-:W1:Y:S02]  /*23730*/  @!P0 SYNCS.PHASECHK.TRANS64 P0, [R7+URZ], R0 ;  /* 0x00000000070085a7 */ /* 0x000e64000800007f */
[----:B-1----:R-:W-:Y:S05]  /*23740*/  @!P0 BRA `(.L_x_574) ;  /* 0xfffffffc00f08947 */ /* 0x002fea000383ffff */
[----:B------:R-:W-:Y:S05]  /*23750*/  BRA `(.L_x_585) ;  /* 0xfffffff800f47947 */ /* 0x000fea000383ffff */
.L_x_575:
[----:B0-----:R0:W1:Y:S02]  /*23760*/  SYNCS.PHASECHK.TRANS64.TRYWAIT P0, [R7+URZ], R0 ;  /* 0x00000000070075a7 */ /* 0x001064000800017f */
[----:B-1----:R-:W-:Y:S05]  /*23770*/  @!P0 NANOSLEEP.SYNCS 0x989680 ;  /* 0x009896800000895d */ /* 0x002fea0003900000 */
[----:B------:R-:W1:Y:S02]  /*23780*/  @!P0 SYNCS.PHASECHK.TRANS64 P0, [R7+URZ], R0 ;  /* 0x00000000070085a7 */ /* 0x000e64000800007f */
[----:B-1----:R-:W-:Y:S05]  /*23790*/  @!P0 BRA `(.L_x_575) ;  /* 0xfffffffc00f08947 */ /* 0x002fea000383ffff */
[----:B------:R-:W-:Y:S05]  /*237a0*/  BRA `(.L_x_586) ;  /* 0xfffffffc00047947 */ /* 0x000fea000383ffff */
.L_x_587:
[----:B------:R-:W-:-:S00]  /*237b0*/  BRA `(.L_x_587) ;  /* 0xfffffffc00fc7947 */ /* 0x000fc0000383ffff */
[----:B------:R-:W-:-:S00]  /*237c0*/  NOP ;  /* 0x0000000000007918 */ /* 0x000fc00000000000 */
        /* <DEDUP_REMOVED lines=11> */
.L_x_588:


//--------------------- .nv.shared._ZN7cutlass13device_kernelINS_4gemm6kernel13GemmUniversalIN4cute5tupleIJiiiiEEENS1_10collective13CollectiveMmaINS1_37MainloopSm90TmaGmmaWarpSpecializedFP8ILi4ENS5_IJNS4_1CILi1EEENSA_ILi2EEESB_EEENS1_35KernelTmaWarpSpecializedCooperativeEEENS5_IJNSA_ILi256EEESG_NSA_ILi32EEEEEENS_12float_e4m3_tENS5_IJlSB_lEEESJ_SK_NS4_8TiledMMAINS4_8MMA_AtomIJNS4_4SM904GMMA31MMA_64x256x32_F32E4M3E4M3_SS_TNILNSO_7ScaleInE1ELSQ_1EEEEEENS4_6LayoutINS5_IJSC_SB_SB_EEENS5_IJSB_NSA_ILi0EEESV_EEEEENS5_IJNS4_10UnderscoreESY_SY_EEEEENS4_23SM90_TMA_LOAD_MULTICASTENS4_14ComposedLayoutINS4_7SwizzleILi1ELi4ELi3EEENS4_18smem_ptr_flag_bitsILi8EEENST_INS5_IJNSA_ILi8EEESH_EEENS5_IJSH_SB_EEEEEEEvNS4_8identityENS4_13SM90_TMA_LOADES1B_vS1C_EENS_8epilogue10collective6detail29Sm90TmaWarpSpecializedAdapterINS1G_15DefaultEpilogueISJ_SK_SK_NS1F_6thread17LinearCombinationISJ_Li1EffLNS1K_9ScaleType4KindE0ELNS_15FloatRoundStyleE2ESJ_EENS1_15EpilogueDefaultEEEEEvvEEEEvNT_6ParamsE --------------------------
	.section	.nv.shared._ZN7cutlass13device_kernelINS_4gemm6kernel13GemmUniversalIN4cute5tupleIJiiiiEEENS1_10collective13CollectiveMmaINS1_37MainloopSm90TmaGmmaWarpSpecializedFP8ILi4ENS5_IJNS4_1CILi1EEENSA_ILi2EEESB_EEENS1_35KernelTmaWarpSpecializedCooperativeEEENS5_IJNSA_ILi256EEESG_NSA_ILi32EEEEEENS_12float_e4m3_tENS5_IJlSB_lEEESJ_SK_NS4_8TiledMMAINS4_8MMA_AtomIJNS4_4SM904GMMA31MMA_64x256x32_F32E4M3E4M3_SS_TNILNSO_7ScaleInE1ELSQ_1EEEEEENS4_6LayoutINS5_IJSC_SB_SB_EEENS5_IJSB_NSA_ILi0EEESV_EEEEENS5_IJNS4_10UnderscoreESY_SY_EEEEENS4_23SM90_TMA_LOAD_MULTICASTENS4_14ComposedLayoutINS4_7SwizzleILi1ELi4ELi3EEENS4_18smem_ptr_flag_bitsILi8EEENST_INS5_IJNSA_ILi8EEESH_EEENS5_IJSH_SB_EEEEEEEvNS4_8identityENS4_13SM90_TMA_LOADES1B_vS1C_EENS_8epilogue10collective6detail29Sm90TmaWarpSpecializedAdapterINS1G_15DefaultEpilogueISJ_SK_SK_NS1F_6thread17LinearCombinationISJ_Li1EffLNS1K_9ScaleType4KindE0ELNS_15FloatRoundStyleE2ESJ_EENS1_15EpilogueDefaultEEEEEvvEEEEvNT_6ParamsE,"aw",@nobits
	.sectionflags	@""
	.align	16
	.zero		1024


//--------------------- .nv.shared.reserved.0     --------------------------
	.section	.nv.shared.reserved.0,"aw",@nobits
	.weak		__nv_reservedSMEM_offset_0_alias
	.size		__nv_reservedSMEM_offset_0_alias, 0, 0
	.other		__nv_reservedSMEM_offset_0_alias,@"STO_CUDA_RESERVED_SHARED STV_DEFAULT"
__nv_reservedSMEM_offset_0_alias:
	.zero		0


//--------------------- .nv.global                --------------------------
	.section	.nv.global,"aw",@nobits
.nv.global:
	.type		_ZN39_INTERNAL_9f60b36e_4_k_cu_397bf034_46184cute1_E,@object
	.size		_ZN39_INTERNAL_9f60b36e_4_k_cu_397bf034_46184cute1_E,(_ZN39_INTERNAL_9f60b36e_4_k_cu_397bf034_46184cuda3std3__45__cpo6cbeginE - _ZN39_INTERNAL_9f60b36e_4_k_cu_397bf034_46184cute1_E)
_ZN39_INTERNAL_9f60b36e_4_k_cu_397bf034_46184cute1_E:
	.zero		1
	.type		_ZN39_INTERNAL_9f60b36e_4_k_cu_397bf034_46184cuda3std3__45__cpo6cbeginE,@object
	.size		_ZN39_INTERNAL_9f60b36e_4_k_cu_397bf034_46184cuda3std3__45__cpo6cbeginE,(_ZN39_INTERNAL_9f60b36e_4_k_cu_397bf034_46184cuda3std3__48in_placeE - _ZN39_INTERNAL_9f60b36e_4_k_cu_397bf034_46184cuda3std3__45__cpo6cbeginE)
_ZN39_INTERNAL_9f60b36e_4_k_cu_397bf034_46184cuda3std3__45__cpo6cbeginE:
	.zero		1
	.type		_ZN39_INTERNAL_9f60b36e_4_k_cu_397bf034_46184cuda3std3__48in_placeE,@object
	.size		_ZN39_INTERNAL_9f60b36e_4_k_cu_397bf034_46184cuda3std3__48in_placeE,(_ZN39_INTERNAL_9f60b36e_4_k_cu_397bf034_46184cuda3std6ranges3__45__cpo9iter_moveE - _ZN39_INTERNAL_9f60b36e_4_k_cu_397bf034_46184cuda3std3__48in_placeE)
_ZN39_INTERNAL_9f60b36e_4_k_cu_397bf034_46184cuda3std3__48in_placeE:
	.zero		1
	.type		_ZN39_INTERNAL_9f60b36e_4_k_cu_397bf034_46184cuda3std6ranges3__45__cpo9iter_moveE,@object
	.size		_ZN39_INTERNAL_9f60b36e_4_k_cu_397bf034_46184cuda3std6ranges3__45__cpo9iter_moveE,(_ZN39_INTERNAL_9f60b36e_4_k_cu_397bf034_46184cuda3std3__45__cpo5beginE - _ZN39_INTERNAL_9f60b36e_4_k_cu_397bf034_46184cuda3std6ranges3__45__cpo9iter_moveE)
_ZN39_INTERNAL_9f60b36e_4_k_cu_397bf034_46184cuda3std6ranges3__45__cpo9iter_moveE:
	.zero		1
	.type		_ZN39_INTERNAL_9f60b36e_4_k_cu_397bf034_46184cuda3std3__45__cpo5beginE,@object
	.size		_ZN39_INTERNAL_9f60b36e_4_k_cu_397bf034_46184cuda3std3__45__cpo5beginE,(_ZN39_INTERNAL_9f60b36e_4_k_cu_397bf034_46184cuda3std3__441_GLOBAL__N__9f60b36e_4_k_cu_397bf034_46186ignoreE - _ZN39_INTERNAL_9f60b36e_4_k_cu_397bf034_46184cuda3std3__45__cpo5beginE)
_ZN39_INTERNAL_9f60b36e_4_k_cu_397bf034_46184cuda3std3__45__cpo5beginE:
	.zero		1
	.type		_ZN39_INTERNAL_9f60b36e_4_k_cu_397bf034_46184cuda3std3__441_GLOBAL__N__9f60b36e_4_k_cu_397bf034_46186ignoreE,@object
	.size		_ZN39_INTERNAL_9f60b36e_4_k_cu_397bf034_46184cuda3std3__441_GLOBAL__N__9f60b36e_4_k_cu_397bf034_46186ignoreE,(_ZN39_INTERNAL_9f60b36e_4_k_cu_397bf034_46184cute7productE - _ZN39_INTERNAL_9f60b36e_4_k_cu_397bf034_46184cuda3std3__441_GLOBAL__N__9f60b36e_4_k_cu_397bf034_46186ignoreE)
_ZN39_INTERNAL_9f60b36e_4_k_cu_397bf034_46184cuda3std3__441_GLOBAL__N__9f60b36e_4_k_cu_397bf034_46186ignoreE:
	.zero		1
	.type		_ZN39_INTERNAL_9f60b36e_4_k_cu_397bf034_46184cute7productE,@object
	.size		_ZN39_INTERNAL_9f60b36e_4_k_cu_397bf034_46184cute7productE,(_ZN39_INTERNAL_9f60b36e_4_k_cu_397bf034_46184cuda3std3__45__cpo3endE - _ZN39_INTERNAL_9f60b36e_4_k_cu_397bf034_46184cute7productE)
_ZN39_INTERNAL_9f60b36e_4_k_cu_397bf034_46184cute7productE:
	.zero		1
	.type		_ZN39_INTERNAL_9f60b36e_4_k_cu_397bf034_46184cuda3std3__45__cpo3endE,@object
	.size		_ZN39_INTERNAL_9f60b36e_4_k_cu_397bf034_46184cuda3std3__45__cpo3endE,(_ZN39_INTERNAL_9f60b36e_4_k_cu_397bf034_46184cuda3std3__419piecewise_constructE - _ZN39_INTERNAL_9f60b36e_4_k_cu_397bf034_46184cuda3std3__45__cpo3endE)
_ZN39_INTERNAL_9f60b36e_4_k_cu_397bf034_46184cuda3std3__45__cpo3endE:
	.zero		1
	.type		_ZN39_INTERNAL_9f60b36e_4_k_cu_397bf034_46184cuda3std3__419piecewise_constructE,@object
	.size		_ZN39_INTERNAL_9f60b36e_4_k_cu_397bf034_46184cuda3std3__419piecewise_constructE,(_ZN39_INTERNAL_9f60b36e_4_k_cu_397bf034_46184cuda3std3__45__cpo4cendE - _ZN39_INTERNAL_9f60b36e_4_k_cu_397bf034_46184cuda3std3__419piecewise_constructE)
_ZN39_INTERNAL_9f60b36e_4_k_cu_397bf034_46184cuda3std3__419piecewise_constructE:
	.zero		1
	.type		_ZN39_INTERNAL_9f60b36e_4_k_cu_397bf034_46184cuda3std3__45__cpo4cendE,@object
	.size		_ZN39_INTERNAL_9f60b36e_4_k_cu_397bf034_46184cuda3std3__45__cpo4cendE,(_ZN39_INTERNAL_9f60b36e_4_k_cu_397bf034_46184cuda3std6ranges3__45__cpo4swapE - _ZN39_INTERNAL_9f60b36e_4_k_cu_397bf034_46184cuda3std3__45__cpo4cendE)
_ZN39_INTERNAL_9f60b36e_4_k_cu_397bf034_46184cuda3std3__45__cpo4cendE:
	.zero		1
	.type		_ZN39_INTERNAL_9f60b36e_4_k_cu_397bf034_46184cuda3std6ranges3__45__cpo4swapE,@object
	.size		_ZN39_INTERNAL_9f60b36e_4_k_cu_397bf034_46184cuda3std6ranges3__45__cpo4swapE,(.L_7 - _ZN39_INTERNAL_9f60b36e_4_k_cu_397bf034_46184cuda3std6ranges3__45__cpo4swapE)
_ZN39_INTERNAL_9f60b36e_4_k_cu_397bf034_46184cuda3std6ranges3__45__cpo4swapE:
	.zero		1
.L_7:


//--------------------- .nv.constant0._ZN7cutlass13device_kernelINS_4gemm6kernel13GemmUniversalIN4cute5tupleIJiiiiEEENS1_10collective13CollectiveMmaINS1_37MainloopSm90TmaGmmaWarpSpecializedFP8ILi4ENS5_IJNS4_1CILi1EEENSA_ILi2EEESB_EEENS1_35KernelTmaWarpSpecializedCooperativeEEENS5_IJNSA_ILi256EEESG_NSA_ILi32EEEEEENS_12float_e4m3_tENS5_IJlSB_lEEESJ_SK_NS4_8TiledMMAINS4_8MMA_AtomIJNS4_4SM904GMMA31MMA_64x256x32_F32E4M3E4M3_SS_TNILNSO_7ScaleInE1ELSQ_1EEEEEENS4_6LayoutINS5_IJSC_SB_SB_EEENS5_IJSB_NSA_ILi0EEESV_EEEEENS5_IJNS4_10UnderscoreESY_SY_EEEEENS4_23SM90_TMA_LOAD_MULTICASTENS4_14ComposedLayoutINS4_7SwizzleILi1ELi4ELi3EEENS4_18smem_ptr_flag_bitsILi8EEENST_INS5_IJNSA_ILi8EEESH_EEENS5_IJSH_SB_EEEEEEEvNS4_8identityENS4_13SM90_TMA_LOADES1B_vS1C_EENS_8epilogue10collective6detail29Sm90TmaWarpSpecializedAdapterINS1G_15DefaultEpilogueISJ_SK_SK_NS1F_6thread17LinearCombinationISJ_Li1EffLNS1K_9ScaleType4KindE0ELNS_15FloatRoundStyleE2ESJ_EENS1_15EpilogueDefaultEEEEEvvEEEEvNT_6ParamsE --------------------------
	.section	.nv.constant0._ZN7cutlass13device_kernelINS_4gemm6kernel13GemmUniversalIN4cute5tupleIJiiiiEEENS1_10collective13CollectiveMmaINS1_37MainloopSm90TmaGmmaWarpSpecializedFP8ILi4ENS5_IJNS4_1CILi1EEENSA_ILi2EEESB_EEENS1_35KernelTmaWarpSpecializedCooperativeEEENS5_IJNSA_ILi256EEESG_NSA_ILi32EEEEEENS_12float_e4m3_tENS5_IJlSB_lEEESJ_SK_NS4_8TiledMMAINS4_8MMA_AtomIJNS4_4SM904GMMA31MMA_64x256x32_F32E4M3E4M3_SS_TNILNSO_7ScaleInE1ELSQ_1EEEEEENS4_6LayoutINS5_IJSC_SB_SB_EEENS5_IJSB_NSA_ILi0EEESV_EEEEENS5_IJNS4_10UnderscoreESY_SY_EEEEENS4_23SM90_TMA_LOAD_MULTICASTENS4_14ComposedLayoutINS4_7SwizzleILi1ELi4ELi3EEENS4_18smem_ptr_flag_bitsILi8EEENST_INS5_IJNSA_ILi8EEESH_EEENS5_IJSH_SB_EEEEEEEvNS4_8identityENS4_13SM90_TMA_LOADES1B_vS1C_EENS_8epilogue10collective6detail29Sm90TmaWarpSpecializedAdapterINS1G_15DefaultEpilogueISJ_SK_SK_NS1F_6thread17LinearCombinationISJ_Li1EffLNS1K_9ScaleType4KindE0ELNS_15FloatRoundStyleE2ESJ_EENS1_15EpilogueDefaultEEEEEvvEEEEvNT_6ParamsE,"a",@progbits
	.sectionflags	@""
	.align	4
.nv.constant0._ZN7cutlass13device_kernelINS_4gemm6kernel13GemmUniversalIN4cute5tupleIJiiiiEEENS1_10collective13CollectiveMmaINS1_37MainloopSm90TmaGmmaWarpSpecializedFP8ILi4ENS5_IJNS4_1CILi1EEENSA_ILi2EEESB_EEENS1_35KernelTmaWarpSpecializedCooperativeEEENS5_IJNSA_ILi256EEESG_NSA_ILi32EEEEEENS_12float_e4m3_tENS5_IJlSB_lEEESJ_SK_NS4_8TiledMMAINS4_8MMA_AtomIJNS4_4SM904GMMA31MMA_64x256x32_F32E4M3E4M3_SS_TNILNSO_7ScaleInE1ELSQ_1EEEEEENS4_6LayoutINS5_IJSC_SB_SB_EEENS5_IJSB_NSA_ILi0EEESV_EEEEENS5_IJNS4_10UnderscoreESY_SY_EEEEENS4_23SM90_TMA_LOAD_MULTICASTENS4_14ComposedLayoutINS4_7SwizzleILi1ELi4ELi3EEENS4_18smem_ptr_flag_bitsILi8EEENST_INS5_IJNSA_ILi8EEESH_EEENS5_IJSH_SB_EEEEEEEvNS4_8identityENS4_13SM90_TMA_LOADES1B_vS1C_EENS_8epilogue10collective6detail29Sm90TmaWarpSpecializedAdapterINS1G_15DefaultEpilogueISJ_SK_SK_NS1F_6thread17LinearCombinationISJ_Li1EffLNS1K_9ScaleType4KindE0ELNS_15FloatRoundStyleE2ESJ_EENS1_15EpilogueDefaultEEEEEvvEEEEvNT_6ParamsE:
	.zero		1664


//--------------------- SYMBOLS --------------------------

	.type		.nv.reservedSmem.offset0,@object
	.size		.nv.reservedSmem.offset0,0x4
